//
// Generated by NVIDIA NVVM Compiler
//
// Compiler Build ID: CL-36424714
// Cuda compilation tools, release 13.0, V13.0.88
// Based on NVVM 20.0.0
//

.version 9.0
.target sm_100
.address_size 64

	// .globl	_Z13softmaxKernelPfS_

.visible .entry _Z13softmaxKernelPfS_(
	.param .u64 .ptr .align 1 _Z13softmaxKernelPfS__param_0,
	.param .u64 .ptr .align 1 _Z13softmaxKernelPfS__param_1
)
{
	.reg .pred 	%p<2>;
	.reg .b32 	%r<16>;
	.reg .b32 	%f<82>;
	.reg .b64 	%rd<8>;

	ld.param.u64 	%rd1, [_Z13softmaxKernelPfS__param_0];
	ld.param.u64 	%rd2, [_Z13softmaxKernelPfS__param_1];
	mov.u32 	%r2, %ctaid.y;
	mov.u32 	%r3, %ntid.y;
	mov.u32 	%r4, %tid.y;
	mad.lo.s32 	%r1, %r2, %r3, %r4;
	setp.gt.u32 	%p1, %r1, 4;
	@%p1 bra 	$L__BB0_2;
	cvta.to.global.u64 	%rd3, %rd2;
	cvta.to.global.u64 	%rd4, %rd1;
	mul.lo.s32 	%r5, %r1, 5;
	mul.wide.u32 	%rd5, %r5, 4;
	add.s64 	%rd6, %rd4, %rd5;
	ld.global.f32 	%f1, [%rd6];
	max.f32 	%f2, %f1, 0fF149F2CA;
	ld.global.f32 	%f3, [%rd6+4];
	max.f32 	%f4, %f2, %f3;
	ld.global.f32 	%f5, [%rd6+8];
	max.f32 	%f6, %f4, %f5;
	ld.global.f32 	%f7, [%rd6+12];
	max.f32 	%f8, %f6, %f7;
	ld.global.f32 	%f9, [%rd6+16];
	max.f32 	%f10, %f8, %f9;
	sub.f32 	%f11, %f1, %f10;
	fma.rn.f32 	%f12, %f11, 0f3BBB989D, 0f3F000000;
	cvt.sat.f32.f32 	%f13, %f12;
	mov.f32 	%f14, 0f4B400001;
	mov.f32 	%f15, 0f437C0000;
	fma.rm.f32 	%f16, %f13, %f15, %f14;
	add.f32 	%f17, %f16, 0fCB40007F;
	neg.f32 	%f18, %f17;
	fma.rn.f32 	%f19, %f11, 0f3FB8AA3B, %f18;
	fma.rn.f32 	%f20, %f11, 0f32A57060, %f19;
	mov.b32 	%r6, %f16;
	shl.b32 	%r7, %r6, 23;
	mov.b32 	%f21, %r7;
	ex2.approx.ftz.f32 	%f22, %f20;
	mul.f32 	%f23, %f22, %f21;
	add.s64 	%rd7, %rd3, %rd5;
	st.global.f32 	[%rd7], %f23;
	add.f32 	%f24, %f23, 0f00000000;
	ld.global.f32 	%f25, [%rd6+4];
	sub.f32 	%f26, %f25, %f10;
	fma.rn.f32 	%f27, %f26, 0f3BBB989D, 0f3F000000;
	cvt.sat.f32.f32 	%f28, %f27;
	fma.rm.f32 	%f29, %f28, %f15, %f14;
	add.f32 	%f30, %f29, 0fCB40007F;
	neg.f32 	%f31, %f30;
	fma.rn.f32 	%f32, %f26, 0f3FB8AA3B, %f31;
	fma.rn.f32 	%f33, %f26, 0f32A57060, %f32;
	mov.b32 	%r8, %f29;
	shl.b32 	%r9, %r8, 23;
	mov.b32 	%f34, %r9;
	ex2.approx.ftz.f32 	%f35, %f33;
	mul.f32 	%f36, %f35, %f34;
	st.global.f32 	[%rd7+4], %f36;
	add.f32 	%f37, %f24, %f36;
	ld.global.f32 	%f38, [%rd6+8];
	sub.f32 	%f39, %f38, %f10;
	fma.rn.f32 	%f40, %f39, 0f3BBB989D, 0f3F000000;
	cvt.sat.f32.f32 	%f41, %f40;
	fma.rm.f32 	%f42, %f41, %f15, %f14;
	add.f32 	%f43, %f42, 0fCB40007F;
	neg.f32 	%f44, %f43;
	fma.rn.f32 	%f45, %f39, 0f3FB8AA3B, %f44;
	fma.rn.f32 	%f46, %f39, 0f32A57060, %f45;
	mov.b32 	%r10, %f42;
	shl.b32 	%r11, %r10, 23;
	mov.b32 	%f47, %r11;
	ex2.approx.ftz.f32 	%f48, %f46;
	mul.f32 	%f49, %f48, %f47;
	st.global.f32 	[%rd7+8], %f49;
	add.f32 	%f50, %f37, %f49;
	ld.global.f32 	%f51, [%rd6+12];
	sub.f32 	%f52, %f51, %f10;
	fma.rn.f32 	%f53, %f52, 0f3BBB989D, 0f3F000000;
	cvt.sat.f32.f32 	%f54, %f53;
	fma.rm.f32 	%f55, %f54, %f15, %f14;
	add.f32 	%f56, %f55, 0fCB40007F;
	neg.f32 	%f57, %f56;
	fma.rn.f32 	%f58, %f52, 0f3FB8AA3B, %f57;
	fma.rn.f32 	%f59, %f52, 0f32A57060, %f58;
	mov.b32 	%r12, %f55;
	shl.b32 	%r13, %r12, 23;
	mov.b32 	%f60, %r13;
	ex2.approx.ftz.f32 	%f61, %f59;
	mul.f32 	%f62, %f61, %f60;
	st.global.f32 	[%rd7+12], %f62;
	add.f32 	%f63, %f50, %f62;
	ld.global.f32 	%f64, [%rd6+16];
	sub.f32 	%f65, %f64, %f10;
	fma.rn.f32 	%f66, %f65, 0f3BBB989D, 0f3F000000;
	cvt.sat.f32.f32 	%f67, %f66;
	fma.rm.f32 	%f68, %f67, %f15, %f14;
	add.f32 	%f69, %f68, 0fCB40007F;
	neg.f32 	%f70, %f69;
	fma.rn.f32 	%f71, %f65, 0f3FB8AA3B, %f70;
	fma.rn.f32 	%f72, %f65, 0f32A57060, %f71;
	mov.b32 	%r14, %f68;
	shl.b32 	%r15, %r14, 23;
	mov.b32 	%f73, %r15;
	ex2.approx.ftz.f32 	%f74, %f72;
	mul.f32 	%f75, %f74, %f73;
	add.f32 	%f76, %f63, %f75;
	div.rn.f32 	%f77, %f23, %f76;
	st.global.f32 	[%rd7], %f77;
	div.rn.f32 	%f78, %f36, %f76;
	st.global.f32 	[%rd7+4], %f78;
	div.rn.f32 	%f79, %f49, %f76;
	st.global.f32 	[%rd7+8], %f79;
	div.rn.f32 	%f80, %f62, %f76;
	st.global.f32 	[%rd7+12], %f80;
	div.rn.f32 	%f81, %f75, %f76;
	st.global.f32 	[%rd7+16], %f81;
$L__BB0_2:
	ret;

}
	// .globl	_Z18computeScoreKernelPfS_S_
.visible .entry _Z18computeScoreKernelPfS_S_(
	.param .u64 .ptr .align 1 _Z18computeScoreKernelPfS_S__param_0,
	.param .u64 .ptr .align 1 _Z18computeScoreKernelPfS_S__param_1,
	.param .u64 .ptr .align 1 _Z18computeScoreKernelPfS_S__param_2
)
{
	.reg .pred 	%p<4>;
	.reg .b32 	%r<12>;
	.reg .b32 	%f<20>;
	.reg .b64 	%rd<13>;

	ld.param.u64 	%rd1, [_Z18computeScoreKernelPfS_S__param_0];
	ld.param.u64 	%rd2, [_Z18computeScoreKernelPfS_S__param_1];
	ld.param.u64 	%rd3, [_Z18computeScoreKernelPfS_S__param_2];
	mov.u32 	%r3, %ctaid.y;
	mov.u32 	%r4, %ntid.y;
	mov.u32 	%r5, %tid.y;
	mad.lo.s32 	%r1, %r3, %r4, %r5;
	mov.u32 	%r6, %ctaid.x;
	mov.u32 	%r7, %ntid.x;
	mov.u32 	%r8, %tid.x;
	mad.lo.s32 	%r2, %r6, %r7, %r8;
	setp.gt.u32 	%p1, %r1, 4;
	setp.gt.s32 	%p2, %r2, 4;
	or.pred  	%p3, %p1, %p2;
	@%p3 bra 	$L__BB1_2;
	cvta.to.global.u64 	%rd4, %rd3;
	cvta.to.global.u64 	%rd5, %rd1;
	cvta.to.global.u64 	%rd6, %rd2;
	mul.lo.s32 	%r9, %r2, 6;
	mul.lo.s32 	%r10, %r1, 6;
	mul.wide.u32 	%rd7, %r10, 4;
	add.s64 	%rd8, %rd5, %rd7;
	ld.global.f32 	%f1, [%rd8];
	mul.wide.s32 	%rd9, %r9, 4;
	add.s64 	%rd10, %rd6, %rd9;
	ld.global.f32 	%f2, [%rd10];
	fma.rn.f32 	%f3, %f1, %f2, 0f00000000;
	ld.global.f32 	%f4, [%rd8+4];
	ld.global.f32 	%f5, [%rd10+4];
	fma.rn.f32 	%f6, %f4, %f5, %f3;
	ld.global.f32 	%f7, [%rd8+8];
	ld.global.f32 	%f8, [%rd10+8];
	fma.rn.f32 	%f9, %f7, %f8, %f6;
	ld.global.f32 	%f10, [%rd8+12];
	ld.global.f32 	%f11, [%rd10+12];
	fma.rn.f32 	%f12, %f10, %f11, %f9;
	ld.global.f32 	%f13, [%rd8+16];
	ld.global.f32 	%f14, [%rd10+16];
	fma.rn.f32 	%f15, %f13, %f14, %f12;
	ld.global.f32 	%f16, [%rd8+20];
	ld.global.f32 	%f17, [%rd10+20];
	fma.rn.f32 	%f18, %f16, %f17, %f15;
	div.rn.f32 	%f19, %f18, 0f401CC471;
	mad.lo.s32 	%r11, %r1, 5, %r2;
	mul.wide.s32 	%rd11, %r11, 4;
	add.s64 	%rd12, %rd4, %rd11;
	st.global.f32 	[%rd12], %f19;
$L__BB1_2:
	ret;

}
	// .globl	_Z19computeOutputKernelPfS_S_
.visible .entry _Z19computeOutputKernelPfS_S_(
	.param .u64 .ptr .align 1 _Z19computeOutputKernelPfS_S__param_0,
	.param .u64 .ptr .align 1 _Z19computeOutputKernelPfS_S__param_1,
	.param .u64 .ptr .align 1 _Z19computeOutputKernelPfS_S__param_2
)
{
	.reg .pred 	%p<4>;
	.reg .b32 	%r<11>;
	.reg .b32 	%f<16>;
	.reg .b64 	%rd<13>;

	ld.param.u64 	%rd1, [_Z19computeOutputKernelPfS_S__param_0];
	ld.param.u64 	%rd2, [_Z19computeOutputKernelPfS_S__param_1];
	ld.param.u64 	%rd3, [_Z19computeOutputKernelPfS_S__param_2];
	mov.u32 	%r3, %ctaid.y;
	mov.u32 	%r4, %ntid.y;
	mov.u32 	%r5, %tid.y;
	mad.lo.s32 	%r1, %r3, %r4, %r5;
	mov.u32 	%r6, %ctaid.x;
	mov.u32 	%r7, %ntid.x;
	mov.u32 	%r8, %tid.x;
	mad.lo.s32 	%r2, %r6, %r7, %r8;
	setp.gt.u32 	%p1, %r1, 4;
	setp.gt.s32 	%p2, %r2, 5;
	or.pred  	%p3, %p1, %p2;
	@%p3 bra 	$L__BB2_2;
	cvta.to.global.u64 	%rd4, %rd3;
	cvta.to.global.u64 	%rd5, %rd1;
	cvta.to.global.u64 	%rd6, %rd2;
	mul.lo.s32 	%r9, %r1, 5;
	mul.wide.u32 	%rd7, %r9, 4;
	add.s64 	%rd8, %rd5, %rd7;
	ld.global.f32 	%f1, [%rd8];
	mul.wide.s32 	%rd9, %r2, 4;
	add.s64 	%rd10, %rd6, %rd9;
	ld.global.f32 	%f2, [%rd10];
	fma.rn.f32 	%f3, %f1, %f2, 0f00000000;
	ld.global.f32 	%f4, [%rd8+4];
	ld.global.f32 	%f5, [%rd10+24];
	fma.rn.f32 	%f6, %f4, %f5, %f3;
	ld.global.f32 	%f7, [%rd8+8];
	ld.global.f32 	%f8, [%rd10+48];
	fma.rn.f32 	%f9, %f7, %f8, %f6;
	ld.global.f32 	%f10, [%rd8+12];
	ld.global.f32 	%f11, [%rd10+72];
	fma.rn.f32 	%f12, %f10, %f11, %f9;
	ld.global.f32 	%f13, [%rd8+16];
	ld.global.f32 	%f14, [%rd10+96];
	fma.rn.f32 	%f15, %f13, %f14, %f12;
	mad.lo.s32 	%r10, %r1, 6, %r2;
	mul.wide.s32 	%rd11, %r10, 4;
	add.s64 	%rd12, %rd4, %rd11;
	st.global.f32 	[%rd12], %f15;
$L__BB2_2:
	ret;

}


// ===== COMPILED SASS (sm_100) =====

	.target	sm_100

	.elftype	@"ET_EXEC"


//--------------------- .note.nv.tkinfo           --------------------------
	.section	.note.nv.tkinfo,"",@"SHT_NOTE"
	.sectionflags	@"SHF_NOTE_NV_TKINFO"
	.tkinfo
        /*0018*/ 	.word	0x00000002
        /*0030*/ 	.string	""
        /*0030*/ 	.string	"ptxas"
        /*0030*/ 	.string	"Cuda compilation tools, release 13.0, V13.0.88"
        /*0030*/ 	.string	"Build cuda_13.0.r13.0/compiler.36424714_0"
        /*0030*/ 	.string	"-arch sm_100 -m 64 "



//--------------------- .note.nv.cuinfo           --------------------------
	.section	.note.nv.cuinfo,"",@"SHT_NOTE"
	.sectionflags	@"SHF_NOTE_NV_CUINFO"
        /*0018*/ 	.short	0x0002
        /*001a*/ 	.short	0x0064
        /*001c*/ 	.short	0x0082
	.zero		2


//--------------------- .nv.info                  --------------------------
	.section	.nv.info,"",@"SHT_CUDA_INFO"
	.align	4


	//----- nvinfo : EIATTR_REGCOUNT
	.align		4
        /*0000*/ 	.byte	0x04, 0x2f
        /*0002*/ 	.short	(.L_1 - .L_0)
	.align		4
.L_0:
        /*0004*/ 	.word	index@(_Z13softmaxKernelPfS_)
        /*0008*/ 	.word	0x00000016


	//----- nvinfo : EIATTR_FRAME_SIZE
	.align		4
.L_1:
        /*000c*/ 	.byte	0x04, 0x11
        /*000e*/ 	.short	(.L_3 - .L_2)
	.align		4
.L_2:
        /*0010*/ 	.word	index@($__internal_1_$__cuda_sm3x_div_rn_noftz_f32_slowpath)
        /*0014*/ 	.word	0x00000000


	//----- nvinfo : EIATTR_FRAME_SIZE
	.align		4
.L_3:
        /*0018*/ 	.byte	0x04, 0x11
        /*001a*/ 	.short	(.L_5 - .L_4)
	.align		4
.L_4:
        /*001c*/ 	.word	index@(_Z13softmaxKernelPfS_)
        /*0020*/ 	.word	0x00000000


	//----- nvinfo : EIATTR_REGCOUNT
	.align		4
.L_5:
        /*0024*/ 	.byte	0x04, 0x2f
        /*0026*/ 	.short	(.L_7 - .L_6)
	.align		4
.L_6:
        /*0028*/ 	.word	index@(_Z18computeScoreKernelPfS_S_)
        /*002c*/ 	.word	0x00000016


	//----- nvinfo : EIATTR_FRAME_SIZE
	.align		4
.L_7:
        /*0030*/ 	.byte	0x04, 0x11
        /*0032*/ 	.short	(.L_9 - .L_8)
	.align		4
.L_8:
        /*0034*/ 	.word	index@($__internal_0_$__cuda_sm3x_div_rn_noftz_f32_slowpath)
        /*0038*/ 	.word	0x00000000


	//----- nvinfo : EIATTR_FRAME_SIZE
	.align		4
.L_9:
        /*003c*/ 	.byte	0x04, 0x11
        /*003e*/ 	.short	(.L_11 - .L_10)
	.align		4
.L_10:
        /*0040*/ 	.word	index@(_Z18computeScoreKernelPfS_S_)
        /*0044*/ 	.word	0x00000000


	//----- nvinfo : EIATTR_REGCOUNT
	.align		4
.L_11:
        /*0048*/ 	.byte	0x04, 0x2f
        /*004a*/ 	.short	(.L_13 - .L_12)
	.align		4
.L_12:
        /*004c*/ 	.word	index@(_Z19computeOutputKernelPfS_S_)
        /*0050*/ 	.word	0x00000016


	//----- nvinfo : EIATTR_FRAME_SIZE
	.align		4
.L_13:
        /*0054*/ 	.byte	0x04, 0x11
        /*0056*/ 	.short	(.L_15 - .L_14)
	.align		4
.L_14:
        /*0058*/ 	.word	index@(_Z19computeOutputKernelPfS_S_)
        /*005c*/ 	.word	0x00000000


	//----- nvinfo : EIATTR_MIN_STACK_SIZE
	.align		4
.L_15:
        /*0060*/ 	.byte	0x04, 0x12
        /*0062*/ 	.short	(.L_17 - .L_16)
	.align		4
.L_16:
        /*0064*/ 	.word	index@(_Z19computeOutputKernelPfS_S_)
        /*0068*/ 	.word	0x00000000


	//----- nvinfo : EIATTR_MIN_STACK_SIZE
	.align		4
.L_17:
        /*006c*/ 	.byte	0x04, 0x12
        /*006e*/ 	.short	(.L_19 - .L_18)
	.align		4
.L_18:
        /*0070*/ 	.word	index@(_Z18computeScoreKernelPfS_S_)
        /*0074*/ 	.word	0x00000000


	//----- nvinfo : EIATTR_MIN_STACK_SIZE
	.align		4
.L_19:
        /*0078*/ 	.byte	0x04, 0x12
        /*007a*/ 	.short	(.L_21 - .L_20)
	.align		4
.L_20:
        /*007c*/ 	.word	index@(_Z13softmaxKernelPfS_)
        /*0080*/ 	.word	0x00000000
.L_21:


//--------------------- .nv.compat                --------------------------
	.section	.nv.compat,"",@"SHT_CUDA_COMPAT_INFO"
	.align	4
        /*0000*/ 	.byte	0x02, 0x09, 0x00, 0x00, 0x02, 0x02, 0x01, 0x00, 0x02, 0x05, 0x05, 0x00, 0x03, 0x07, 0x01, 0x01
        /*0010*/ 	.byte	0x02, 0x03, 0x00, 0x00, 0x02, 0x06, 0x01, 0x00, 0x04, 0x0b, 0x08, 0x00, 0x01, 0x00, 0x00, 0x00
        /*0020*/ 	.byte	0x00, 0x00, 0x00, 0x00


//--------------------- .nv.info._Z19computeOutputKernelPfS_S_ --------------------------
	.section	.nv.info._Z19computeOutputKernelPfS_S_,"",@"SHT_CUDA_INFO"
	.sectionflags	@""
	.align	4


	//----- nvinfo : EIATTR_CUDA_API_VERSION
	.align		4
        /*0000*/ 	.byte	0x04, 0x37
        /*0002*/ 	.short	(.L_23 - .L_22)
.L_22:
        /*0004*/ 	.word	0x00000082


	//----- nvinfo : EIATTR_KPARAM_INFO
	.align		4
.L_23:
        /*0008*/ 	.byte	0x04, 0x17
        /*000a*/ 	.short	(.L_25 - .L_24)
.L_24:
        /*000c*/ 	.word	0x00000000
        /*0010*/ 	.short	0x0002
        /*0012*/ 	.short	0x0010
        /*0014*/ 	.byte	0x00, 0xf5, 0x21, 0x00


	//----- nvinfo : EIATTR_KPARAM_INFO
	.align		4
.L_25:
        /*0018*/ 	.byte	0x04, 0x17
        /*001a*/ 	.short	(.L_27 - .L_26)
.L_26:
        /*001c*/ 	.word	0x00000000
        /*0020*/ 	.short	0x0001
        /*0022*/ 	.short	0x0008
        /*0024*/ 	.byte	0x00, 0xf5, 0x21, 0x00


	//----- nvinfo : EIATTR_KPARAM_INFO
	.align		4
.L_27:
        /*0028*/ 	.byte	0x04, 0x17
        /*002a*/ 	.short	(.L_29 - .L_28)
.L_28:
        /*002c*/ 	.word	0x00000000
        /*0030*/ 	.short	0x0000
        /*0032*/ 	.short	0x0000
        /*0034*/ 	.byte	0x00, 0xf5, 0x21, 0x00


	//----- nvinfo : EIATTR_SPARSE_MMA_MASK
	.align		4
.L_29:
        /*0038*/ 	.byte	0x03, 0x50
        /*003a*/ 	.short	0x0000


	//----- nvinfo : EIATTR_MAXREG_COUNT
	.align		4
        /*003c*/ 	.byte	0x03, 0x1b
        /*003e*/ 	.short	0x00ff


	//----- nvinfo : EIATTR_MERCURY_ISA_VERSION
	.align		4
        /*0040*/ 	.byte	0x03, 0x5f
        /*0042*/ 	.short	0x0101


	//----- nvinfo : EIATTR_VRC_CTA_INIT_COUNT
	.align		4
        /*0044*/ 	.byte	0x02, 0x4a
	.zero		1
	.zero		1


	//----- nvinfo : EIATTR_EXIT_INSTR_OFFSETS
	.align		4
        /*0048*/ 	.byte	0x04, 0x1c
        /*004a*/ 	.short	(.L_31 - .L_30)


	//   ....[0]....
.L_30:
        /*004c*/ 	.word	0x000000b0


	//   ....[1]....
        /*0050*/ 	.word	0x00000250


	//----- nvinfo : EIATTR_CBANK_PARAM_SIZE
	.align		4
.L_31:
        /*0054*/ 	.byte	0x03, 0x19
        /*0056*/ 	.short	0x0018


	//----- nvinfo : EIATTR_PARAM_CBANK
	.align		4
        /*0058*/ 	.byte	0x04, 0x0a
        /*005a*/ 	.short	(.L_33 - .L_32)
	.align		4
.L_32:
        /*005c*/ 	.word	index@(.nv.constant0._Z19computeOutputKernelPfS_S_)
        /*0060*/ 	.short	0x0380
        /*0062*/ 	.short	0x0018


	//----- nvinfo : EIATTR_SW_WAR
	.align		4
.L_33:
        /*0064*/ 	.byte	0x04, 0x36
        /*0066*/ 	.short	(.L_35 - .L_34)
.L_34:
        /*0068*/ 	.word	0x00000008
.L_35:


//--------------------- .nv.info._Z18computeScoreKernelPfS_S_ --------------------------
	.section	.nv.info._Z18computeScoreKernelPfS_S_,"",@"SHT_CUDA_INFO"
	.sectionflags	@""
	.align	4


	//----- nvinfo : EIATTR_CUDA_API_VERSION
	.align		4
        /*0000*/ 	.byte	0x04, 0x37
        /*0002*/ 	.short	(.L_37 - .L_36)
.L_36:
        /*0004*/ 	.word	0x00000082


	//----- nvinfo : EIATTR_KPARAM_INFO
	.align		4
.L_37:
        /*0008*/ 	.byte	0x04, 0x17
        /*000a*/ 	.short	(.L_39 - .L_38)
.L_38:
        /*000c*/ 	.word	0x00000000
        /*0010*/ 	.short	0x0002
        /*0012*/ 	.short	0x0010
        /*0014*/ 	.byte	0x00, 0xf5, 0x21, 0x00


	//----- nvinfo : EIATTR_KPARAM_INFO
	.align		4
.L_39:
        /*0018*/ 	.byte	0x04, 0x17
        /*001a*/ 	.short	(.L_41 - .L_40)
.L_40:
        /*001c*/ 	.word	0x00000000
        /*0020*/ 	.short	0x0001
        /*0022*/ 	.short	0x0008
        /*0024*/ 	.byte	0x00, 0xf5, 0x21, 0x00


	//----- nvinfo : EIATTR_KPARAM_INFO
	.align		4
.L_41:
        /*0028*/ 	.byte	0x04, 0x17
        /*002a*/ 	.short	(.L_43 - .L_42)
.L_42:
        /*002c*/ 	.word	0x00000000
        /*0030*/ 	.short	0x0000
        /*0032*/ 	.short	0x0000
        /*0034*/ 	.byte	0x00, 0xf5, 0x21, 0x00


	//----- nvinfo : EIATTR_SPARSE_MMA_MASK
	.align		4
.L_43:
        /*0038*/ 	.byte	0x03, 0x50
        /*003a*/ 	.short	0x0000


	//----- nvinfo : EIATTR_MAXREG_COUNT
	.align		4
        /*003c*/ 	.byte	0x03, 0x1b
        /*003e*/ 	.short	0x00ff


	//----- nvinfo : EIATTR_MERCURY_ISA_VERSION
	.align		4
        /*0040*/ 	.byte	0x03, 0x5f
        /*0042*/ 	.short	0x0101


	//----- nvinfo : EIATTR_VRC_CTA_INIT_COUNT
	.align		4
        /*0044*/ 	.byte	0x02, 0x4a
	.zero		1
	.zero		1


	//----- nvinfo : EIATTR_EXIT_INSTR_OFFSETS
	.align		4
        /*0048*/ 	.byte	0x04, 0x1c
        /*004a*/ 	.short	(.L_45 - .L_44)


	//   ....[0]....
.L_44:
        /*004c*/ 	.word	0x000000b0


	//   ....[1]....
        /*0050*/ 	.word	0x00000370


	//----- nvinfo : EIATTR_CRS_STACK_SIZE
	.align		4
.L_45:
        /*0054*/ 	.byte	0x04, 0x1e
        /*0056*/ 	.short	(.L_47 - .L_46)
.L_46:
        /*0058*/ 	.word	0x00000000


	//----- nvinfo : EIATTR_CBANK_PARAM_SIZE
	.align		4
.L_47:
        /*005c*/ 	.byte	0x03, 0x19
        /*005e*/ 	.short	0x0018


	//----- nvinfo : EIATTR_PARAM_CBANK
	.align		4
        /*0060*/ 	.byte	0x04, 0x0a
        /*0062*/ 	.short	(.L_49 - .L_48)
	.align		4
.L_48:
        /*0064*/ 	.word	index@(.nv.constant0._Z18computeScoreKernelPfS_S_)
        /*0068*/ 	.short	0x0380
        /*006a*/ 	.short	0x0018


	//----- nvinfo : EIATTR_SW_WAR
	.align		4
.L_49:
        /*006c*/ 	.byte	0x04, 0x36
        /*006e*/ 	.short	(.L_51 - .L_50)
.L_50:
        /*0070*/ 	.word	0x00000008
.L_51:


//--------------------- .nv.info._Z13softmaxKernelPfS_ --------------------------
	.section	.nv.info._Z13softmaxKernelPfS_,"",@"SHT_CUDA_INFO"
	.sectionflags	@""
	.align	4


	//----- nvinfo : EIATTR_CUDA_API_VERSION
	.align		4
        /*0000*/ 	.byte	0x04, 0x37
        /*0002*/ 	.short	(.L_53 - .L_52)
.L_52:
        /*0004*/ 	.word	0x00000082


	//----- nvinfo : EIATTR_KPARAM_INFO
	.align		4
.L_53:
        /*0008*/ 	.byte	0x04, 0x17
        /*000a*/ 	.short	(.L_55 - .L_54)
.L_54:
        /*000c*/ 	.word	0x00000000
        /*0010*/ 	.short	0x0001
        /*0012*/ 	.short	0x0008
        /*0014*/ 	.byte	0x00, 0xf5, 0x21, 0x00


	//----- nvinfo : EIATTR_KPARAM_INFO
	.align		4
.L_55:
        /*0018*/ 	.byte	0x04, 0x17
        /*001a*/ 	.short	(.L_57 - .L_56)
.L_56:
        /*001c*/ 	.word	0x00000000
        /*0020*/ 	.short	0x0000
        /*0022*/ 	.short	0x0000
        /*0024*/ 	.byte	0x00, 0xf5, 0x21, 0x00


	//----- nvinfo : EIATTR_SPARSE_MMA_MASK
	.align		4
.L_57:
        /*0028*/ 	.byte	0x03, 0x50
        /*002a*/ 	.short	0x0000


	//----- nvinfo : EIATTR_MAXREG_COUNT
	.align		4
        /*002c*/ 	.byte	0x03, 0x1b
        /*002e*/ 	.short	0x00ff


	//----- nvinfo : EIATTR_MERCURY_ISA_VERSION
	.align		4
        /*0030*/ 	.byte	0x03, 0x5f
        /*0032*/ 	.short	0x0101


	//----- nvinfo : EIATTR_VRC_CTA_INIT_COUNT
	.align		4
        /*0034*/ 	.byte	0x02, 0x4a
	.zero		1
	.zero		1


	//----- nvinfo : EIATTR_EXIT_INSTR_OFFSETS
	.align		4
        /*0038*/ 	.byte	0x04, 0x1c
        /*003a*/ 	.short	(.L_59 - .L_58)


	//   ....[0]....
.L_58:
        /*003c*/ 	.word	0x00000060


	//   ....[1]....
        /*0040*/ 	.word	0x000009b0


	//----- nvinfo : EIATTR_CRS_STACK_SIZE
	.align		4
.L_59:
        /*0044*/ 	.byte	0x04, 0x1e
        /*0046*/ 	.short	(.L_61 - .L_60)
.L_60:
        /*0048*/ 	.word	0x00000000


	//----- nvinfo : EIATTR_CBANK_PARAM_SIZE
	.align		4
.L_61:
        /*004c*/ 	.byte	0x03, 0x19
        /*004e*/ 	.short	0x0010


	//----- nvinfo : EIATTR_PARAM_CBANK
	.align		4
        /*0050*/ 	.byte	0x04, 0x0a
        /*0052*/ 	.short	(.L_63 - .L_62)
	.align		4
.L_62:
        /*0054*/ 	.word	index@(.nv.constant0._Z13softmaxKernelPfS_)
        /*0058*/ 	.short	0x0380
        /*005a*/ 	.short	0x0010


	//----- nvinfo : EIATTR_SW_WAR
	.align		4
.L_63:
        /*005c*/ 	.byte	0x04, 0x36
        /*005e*/ 	.short	(.L_65 - .L_64)
.L_64:
        /*0060*/ 	.word	0x00000008
.L_65:


//--------------------- .nv.callgraph             --------------------------
	.section	.nv.callgraph,"",@"SHT_CUDA_CALLGRAPH"
	.align	4
	.sectionentsize	8
	.align		4
        /*0000*/ 	.word	0x00000000
	.align		4
        /*0004*/ 	.word	0xffffffff
	.align		4
        /*0008*/ 	.word	0x00000000
	.align		4
        /*000c*/ 	.word	0xfffffffe
	.align		4
        /*0010*/ 	.word	0x00000000
	.align		4
        /*0014*/ 	.word	0xfffffffd
	.align		4
        /*0018*/ 	.word	0x00000000
	.align		4
        /*001c*/ 	.word	0xfffffffc


//--------------------- .text._Z19computeOutputKernelPfS_S_ --------------------------
	.section	.text._Z19computeOutputKernelPfS_S_,"ax",@progbits
	.align	128
        .global         _Z19computeOutputKernelPfS_S_
        .type           _Z19computeOutputKernelPfS_S_,@function
        .size           _Z19computeOutputKernelPfS_S_,(.L_x_40 - _Z19computeOutputKernelPfS_S_)
        .other          _Z19computeOutputKernelPfS_S_,@"STO_CUDA_ENTRY STV_DEFAULT"
_Z19computeOutputKernelPfS_S_:
.text._Z19computeOutputKernelPfS_S_:
[----:B------:R-:W-:Y:S01]  /*0000*/  LDC R1, c[0x0][0x37c] ;  /* 0x0000df00ff017b82 */ /* 0x000fe20000000800 */
[----:B------:R-:W0:Y:S07]  /*0010*/  S2R R0, SR_TID.X ;  /* 0x0000000000007919 */ /* 0x000e2e0000002100 */
[----:B------:R-:W1:Y:S01]  /*0020*/  LDC R8, c[0x0][0x364] ;  /* 0x0000d900ff087b82 */ /* 0x000e620000000800 */
[----:B------:R-:W1:Y:S07]  /*0030*/  S2R R3, SR_TID.Y ;  /* 0x0000000000037919 */ /* 0x000e6e0000002200 */
[----:B------:R-:W0:Y:S08]  /*0040*/  S2UR UR5, SR_CTAID.X ;  /* 0x00000000000579c3 */ /* 0x000e300000002500 */
[----:B------:R-:W0:Y:S08]  /*0050*/  LDC R9, c[0x0][0x360] ;  /* 0x0000d800ff097b82 */ /* 0x000e300000000800 */
[----:B------:R-:W1:Y:S01]  /*0060*/  S2UR UR4, SR_CTAID.Y ;  /* 0x00000000000479c3 */ /* 0x000e620000002600 */
[----:B0-----:R-:W-:-:S05]  /*0070*/  IMAD R9, R9, UR5, R0 ;  /* 0x0000000509097c24 */ /* 0x001fca000f8e0200 */
[----:B------:R-:W-:Y:S01]  /*0080*/  ISETP.GT.AND P0, PT, R9, 0x5, PT ;  /* 0x000000050900780c */ /* 0x000fe20003f04270 */
[----:B-1----:R-:W-:-:S05]  /*0090*/  IMAD R8, R8, UR4, R3 ;  /* 0x0000000408087c24 */ /* 0x002fca000f8e0203 */
[----:B------:R-:W-:-:S13]  /*00a0*/  ISETP.GT.U32.OR P0, PT, R8, 0x4, P0 ;  /* 0x000000040800780c */ /* 0x000fda0000704470 */
[----:B------:R-:W-:Y:S05]  /*00b0*/  @P0 EXIT ;  /* 0x000000000000094d */ /* 0x000fea0003800000 */
[----:B------:R-:W0:Y:S01]  /*00c0*/  LDC.64 R4, c[0x0][0x380] ;  /* 0x0000e000ff047b82 */ /* 0x000e220000000a00 */
[----:B------:R-:W1:Y:S01]  /*00d0*/  LDCU.64 UR4, c[0x0][0x358] ;  /* 0x00006b00ff0477ac */ /* 0x000e620008000a00 */
[----:B------:R-:W-:-:S06]  /*00e0*/  LEA R3, R8, R8, 0x2 ;  /* 0x0000000808037211 */ /* 0x000fcc00078e10ff */
[----:B------:R-:W2:Y:S01]  /*00f0*/  LDC.64 R6, c[0x0][0x388] ;  /* 0x0000e200ff067b82 */ /* 0x000ea20000000a00 */
[----:B0-----:R-:W-:-:S07]  /*0100*/  IMAD.WIDE.U32 R4, R3, 0x4, R4 ;  /* 0x0000000403047825 */ /* 0x001fce00078e0004 */
[----:B------:R-:W0:Y:S01]  /*0110*/  LDC.64 R2, c[0x0][0x390] ;  /* 0x0000e400ff027b82 */ /* 0x000e220000000a00 */
[----:B-1----:R-:W3:Y:S01]  /*0120*/  LDG.E R0, desc[UR4][R4.64] ;  /* 0x0000000404007981 */ /* 0x002ee2000c1e1900 */
[----:B--2---:R-:W-:-:S03]  /*0130*/  IMAD.WIDE R6, R9, 0x4, R6 ;  /* 0x0000000409067825 */ /* 0x004fc600078e0206 */
[----:B------:R-:W2:Y:S04]  /*0140*/  LDG.E R13, desc[UR4][R4.64+0x4] ;  /* 0x00000404040d7981 */ /* 0x000ea8000c1e1900 */
[----:B------:R-:W3:Y:S04]  /*0150*/  LDG.E R11, desc[UR4][R6.64] ;  /* 0x00000004060b7981 */ /* 0x000ee8000c1e1900 */
[----:B------:R-:W2:Y:S04]  /*0160*/  LDG.E R10, desc[UR4][R6.64+0x18] ;  /* 0x00001804060a7981 */ /* 0x000ea8000c1e1900 */
[----:B------:R-:W4:Y:S04]  /*0170*/  LDG.E R15, desc[UR4][R4.64+0x8] ;  /* 0x00000804040f7981 */ /* 0x000f28000c1e1900 */
[----:B------:R-:W4:Y:S04]  /*0180*/  LDG.E R12, desc[UR4][R6.64+0x30] ;  /* 0x00003004060c7981 */ /* 0x000f28000c1e1900 */
[----:B------:R-:W5:Y:S04]  /*0190*/  LDG.E R17, desc[UR4][R4.64+0xc] ;  /* 0x00000c0404117981 */ /* 0x000f68000c1e1900 */
[----:B------:R-:W5:Y:S04]  /*01a0*/  LDG.E R14, desc[UR4][R6.64+0x48] ;  /* 0x00004804060e7981 */ /* 0x000f68000c1e1900 */
[----:B------:R-:W5:Y:S04]  /*01b0*/  LDG.E R19, desc[UR4][R4.64+0x10] ;  /* 0x0000100404137981 */ /* 0x000f68000c1e1900 */
[----:B------:R-:W5:Y:S01]  /*01c0*/  LDG.E R16, desc[UR4][R6.64+0x60] ;  /* 0x0000600406107981 */ /* 0x000f62000c1e1900 */
[----:B------:R-:W-:-:S04]  /*01d0*/  IMAD R9, R8, 0x6, R9 ;  /* 0x0000000608097824 */ /* 0x000fc800078e0209 */
[----:B0-----:R-:W-:-:S04]  /*01e0*/  IMAD.WIDE R2, R9, 0x4, R2 ;  /* 0x0000000409027825 */ /* 0x001fc800078e0202 */
[----:B---3--:R-:W-:-:S04]  /*01f0*/  FFMA R0, R0, R11, RZ ;  /* 0x0000000b00007223 */ /* 0x008fc800000000ff */
[----:B--2---:R-:W-:-:S04]  /*0200*/  FFMA R0, R13, R10, R0 ;  /* 0x0000000a0d007223 */ /* 0x004fc80000000000 */
[----:B----4-:R-:W-:-:S04]  /*0210*/  FFMA R0, R15, R12, R0 ;  /* 0x0000000c0f007223 */ /* 0x010fc80000000000 */
[----:B-----5:R-:W-:-:S04]  /*0220*/  FFMA R0, R17, R14, R0 ;  /* 0x0000000e11007223 */ /* 0x020fc80000000000 */
[----:B------:R-:W-:-:S05]  /*0230*/  FFMA R19, R19, R16, R0 ;  /* 0x0000001013137223 */ /* 0x000fca0000000000 */
[----:B------:R-:W-:Y:S01]  /*0240*/  STG.E desc[UR4][R2.64], R19 ;  /* 0x0000001302007986 */ /* 0x000fe2000c101904 */
[----:B------:R-:W-:Y:S05]  /*0250*/  EXIT ;  /* 0x000000000000794d */ /* 0x000fea0003800000 */
.L_x_0:
[----:B------:R-:W-:-:S00]  /*0260*/  BRA `(.L_x_0) ;  /* 0xfffffffc00fc7947 */ /* 0x000fc0000383ffff */
[----:B------:R-:W-:-:S00]  /*0270*/  NOP ;  /* 0x0000000000007918 */ /* 0x000fc00000000000 */
        /* <DEDUP_REMOVED lines=8> */
.L_x_40:


//--------------------- .text._Z18computeScoreKernelPfS_S_ --------------------------
	.section	.text._Z18computeScoreKernelPfS_S_,"ax",@progbits
	.align	128
        .global         _Z18computeScoreKernelPfS_S_
        .type           _Z18computeScoreKernelPfS_S_,@function
        .size           _Z18computeScoreKernelPfS_S_,(.L_x_38 - _Z18computeScoreKernelPfS_S_)
        .other          _Z18computeScoreKernelPfS_S_,@"STO_CUDA_ENTRY STV_DEFAULT"
_Z18computeScoreKernelPfS_S_:
.text._Z18computeScoreKernelPfS_S_:
        /* <DEDUP_REMOVED lines=14> */
[----:B------:R-:W-:Y:S02]  /*00e0*/  IMAD R11, R3, 0x6, RZ ;  /* 0x00000006030b7824 */ /* 0x000fe400078e02ff */
[----:B------:R-:W-:-:S04]  /*00f0*/  IMAD R9, R2, 0x6, RZ ;  /* 0x0000000602097824 */ /* 0x000fc800078e02ff */
[----:B------:R-:W2:Y:S01]  /*0100*/  LDC.64 R6, c[0x0][0x388] ;  /* 0x0000e200ff067b82 */ /* 0x000ea20000000a00 */
[----:B0-----:R-:W-:-:S05]  /*0110*/  IMAD.WIDE.U32 R4, R11, 0x4, R4 ;  /* 0x000000040b047825 */ /* 0x001fca00078e0004 */
        /* <DEDUP_REMOVED lines=10> */
[----:B------:R-:W5:Y:S04]  /*01c0*/  LDG.E R14, desc[UR6][R6.64+0x10] ;  /* 0x00001006060e7981 */ /* 0x000f68000c1e1900 */
[----:B------:R-:W5:Y:S04]  /*01d0*/  LDG.E R19, desc[UR6][R4.64+0x14] ;  /* 0x0000140604137981 */ /* 0x000f68000c1e1900 */
[----:B------:R-:W5:Y:S01]  /*01e0*/  LDG.E R16, desc[UR6][R6.64+0x14] ;  /* 0x0000140606107981 */ /* 0x000f62000c1e1900 */
[----:B------:R-:W-:Y:S01]  /*01f0*/  BSSY.RECONVERGENT B1, `(.L_x_1) ;  /* 0x0000013000017945 */ /* 0x000fe20003800200 */
[----:B---3--:R-:W-:-:S04]  /*0200*/  FFMA R0, R0, R9, RZ ;  /* 0x0000000900007223 */ /* 0x008fc800000000ff */
[----:B--2---:R-:W-:-:S04]  /*0210*/  FFMA R0, R11, R8, R0 ;  /* 0x000000080b007223 */ /* 0x004fc80000000000 */
[----:B----4-:R-:W-:-:S04]  /*0220*/  FFMA R0, R13, R10, R0 ;  /* 0x0000000a0d007223 */ /* 0x010fc80000000000 */
[----:B-----5:R-:W-:Y:S01]  /*0230*/  FFMA R0, R15, R12, R0 ;  /* 0x0000000c0f007223 */ /* 0x020fe20000000000 */
[----:B------:R-:W-:Y:S02]  /*0240*/  IMAD.MOV.U32 R9, RZ, RZ, 0x3ed105eb ;  /* 0x3ed105ebff097424 */ /* 0x000fe400078e00ff */
[----:B------:R-:W-:Y:S02]  /*0250*/  IMAD.MOV.U32 R8, RZ, RZ, 0x401cc471 ;  /* 0x401cc471ff087424 */ /* 0x000fe400078e00ff */
[----:B------:R-:W-:Y:S02]  /*0260*/  FFMA R0, R17, R14, R0 ;  /* 0x0000000e11007223 */ /* 0x000fe40000000000 */
[----:B------:R-:W-:Y:S02]  /*0270*/  FFMA R8, R9, -R8, 1 ;  /* 0x3f80000009087423 */ /* 0x000fe40000000808 */
[----:B------:R-:W-:-:S04]  /*0280*/  FFMA R0, R19, R16, R0 ;  /* 0x0000001013007223 */ /* 0x000fc80000000000 */
[----:B------:R-:W0:Y:S01]  /*0290*/  FCHK P0, R0, 2.4494898319244384766 ;  /* 0x401cc47100007902 */ /* 0x000e220000000000 */
[----:B------:R-:W-:-:S04]  /*02a0*/  FFMA R5, R8, R9, 0.4082482755184173584 ;  /* 0x3ed105eb08057423 */ /* 0x000fc80000000009 */
[----:B------:R-:W-:-:S04]  /*02b0*/  FFMA R4, R0, R5, RZ ;  /* 0x0000000500047223 */ /* 0x000fc800000000ff */
[----:B------:R-:W-:-:S04]  /*02c0*/  FFMA R6, R4, -2.4494898319244384766, R0 ;  /* 0xc01cc47104067823 */ /* 0x000fc80000000000 */
[----:B------:R-:W-:Y:S01]  /*02d0*/  FFMA R7, R5, R6, R4 ;  /* 0x0000000605077223 */ /* 0x000fe20000000004 */
[----:B0-----:R-:W-:Y:S06]  /*02e0*/  @!P0 BRA `(.L_x_2) ;  /* 0x00000000000c8947 */ /* 0x001fec0003800000 */
[----:B------:R-:W-:-:S07]  /*02f0*/  MOV R4, 0x310 ;  /* 0x0000031000047802 */ /* 0x000fce0000000f00 */
[----:B------:R-:W-:Y:S05]  /*0300*/  CALL.REL.NOINC `($__internal_0_$__cuda_sm3x_div_rn_noftz_f32_slowpath) ;  /* 0x00000000001c7944 */ /* 0x000fea0003c00000 */
[----:B------:R-:W-:-:S07]  /*0310*/  MOV R7, R6 ;  /* 0x0000000600077202 */ /* 0x000fce0000000f00 */
.L_x_2:
[----:B------:R-:W-:Y:S05]  /*0320*/  BSYNC.RECONVERGENT B1 ;  /* 0x0000000000017941 */ /* 0x000fea0003800200 */
.L_x_1:
[----:B------:R-:W0:Y:S01]  /*0330*/  LDC.64 R4, c[0x0][0x390] ;  /* 0x0000e400ff047b82 */ /* 0x000e220000000a00 */
[----:B------:R-:W-:-:S04]  /*0340*/  IMAD R3, R3, 0x5, R2 ;  /* 0x0000000503037824 */ /* 0x000fc800078e0202 */
[----:B0-----:R-:W-:-:S05]  /*0350*/  IMAD.WIDE R2, R3, 0x4, R4 ;  /* 0x0000000403027825 */ /* 0x001fca00078e0204 */
[----:B------:R-:W-:Y:S01]  /*0360*/  STG.E desc[UR6][R2.64], R7 ;  /* 0x0000000702007986 */ /* 0x000fe2000c101906 */
[----:B------:R-:W-:Y:S05]  /*0370*/  EXIT ;  /* 0x000000000000794d */ /* 0x000fea0003800000 */
        .weak           $__internal_0_$__cuda_sm3x_div_rn_noftz_f32_slowpath
        .type           $__internal_0_$__cuda_sm3x_div_rn_noftz_f32_slowpath,@function
        .size           $__internal_0_$__cuda_sm3x_div_rn_noftz_f32_slowpath,(.L_x_38 - $__internal_0_$__cuda_sm3x_div_rn_noftz_f32_slowpath)
$__internal_0_$__cuda_sm3x_div_rn_noftz_f32_slowpath:
[--C-:B------:R-:W-:Y:S01]  /*0380*/  SHF.R.U32.HI R5, RZ, 0x17, R0.reuse ;  /* 0x00000017ff057819 */ /* 0x100fe20000011600 */
[----:B------:R-:W-:Y:S04]  /*0390*/  BSSY.RECONVERGENT B0, `(.L_x_3) ;  /* 0x000005c000007945 */ /* 0x000fe80003800200 */
[----:B------:R-:W-:Y:S01]  /*03a0*/  BSSY.RELIABLE B2, `(.L_x_4) ;  /* 0x000001a000027945 */ /* 0x000fe20003800100 */
[----:B------:R-:W-:Y:S01]  /*03b0*/  IMAD.MOV.U32 R6, RZ, RZ, R0 ;  /* 0x000000ffff067224 */ /* 0x000fe200078e0000 */
[----:B------:R-:W-:-:S05]  /*03c0*/  LOP3.LUT R5, R5, 0xff, RZ, 0xc0, !PT ;  /* 0x000000ff05057812 */ /* 0x000fca00078ec0ff */
[----:B------:R-:W-:-:S05]  /*03d0*/  VIADD R8, R5, 0xffffffff ;  /* 0xffffffff05087836 */ /* 0x000fca0000000000 */
[----:B------:R-:W-:-:S13]  /*03e0*/  ISETP.GT.U32.OR P0, PT, R8, 0xfd, !PT ;  /* 0x000000fd0800780c */ /* 0x000fda0007f04470 */
[----:B------:R-:W-:Y:S01]  /*03f0*/  @!P0 MOV R7, RZ ;  /* 0x000000ff00078202 */ /* 0x000fe20000000f00 */
[----:B------:R-:W-:Y:S06]  /*0400*/  @!P0 BRA `(.L_x_5) ;  /* 0x00000000004c8947 */ /* 0x000fec0003800000 */
[----:B------:R-:W-:-:S13]  /*0410*/  FSETP.GTU.FTZ.AND P0, PT, |R0|, +INF , PT ;  /* 0x7f8000000000780b */ /* 0x000fda0003f1c200 */
[----:B------:R-:W-:Y:S05]  /*0420*/  @P0 BREAK.RELIABLE B2 ;  /* 0x0000000000020942 */ /* 0x000fea0003800100 */
[----:B------:R-:W-:Y:S05]  /*0430*/  @P0 BRA `(.L_x_6) ;  /* 0x0000000400400947 */ /* 0x000fea0003800000 */
[----:B------:R-:W-:-:S05]  /*0440*/  IMAD.MOV.U32 R7, RZ, RZ, 0x401cc471 ;  /* 0x401cc471ff077424 */ /* 0x000fca00078e00ff */
[----:B------:R-:W-:-:S13]  /*0450*/  LOP3.LUT P0, RZ, R7, 0x7fffffff, R6, 0xc8, !PT ;  /* 0x7fffffff07ff7812 */ /* 0x000fda000780c806 */
[----:B------:R-:W-:Y:S05]  /*0460*/  @!P0 BREAK.RELIABLE B2 ;  /* 0x0000000000028942 */ /* 0x000fea0003800100 */
[----:B------:R-:W-:Y:S05]  /*0470*/  @!P0 BRA `(.L_x_7) ;  /* 0x0000000400288947 */ /* 0x000fea0003800000 */
[----:B------:R-:W-:-:S13]  /*0480*/  LOP3.LUT P0, RZ, R6, 0x7fffffff, RZ, 0xc0, !PT ;  /* 0x7fffffff06ff7812 */ /* 0x000fda000780c0ff */
[----:B------:R-:W-:Y:S05]  /*0490*/  @!P0 BREAK.RELIABLE B2 ;  /* 0x0000000000028942 */ /* 0x000fea0003800100 */
[----:B------:R-:W-:Y:S05]  /*04a0*/  @!P0 BRA `(.L_x_8) ;  /* 0x0000000400148947 */ /* 0x000fea0003800000 */
[----:B------:R-:W-:Y:S02]  /*04b0*/  FSETP.NEU.FTZ.AND P0, PT, |R0|, +INF , PT ;  /* 0x7f8000000000780b */ /* 0x000fe40003f1d200 */
[----:B------:R-:W-:-:S04]  /*04c0*/  LOP3.LUT P1, RZ, R7, 0x7fffffff, RZ, 0xc0, !PT ;  /* 0x7fffffff07ff7812 */ /* 0x000fc8000782c0ff */
[----:B------:R-:W-:-:S13]  /*04d0*/  PLOP3.LUT P0, PT, P0, P1, PT, 0x2f, 0xf2 ;  /* 0x0000000000f2781c */ /* 0x000fda0000702577 */
[----:B------:R-:W-:Y:S05]  /*04e0*/  @P0 BREAK.RELIABLE B2 ;  /* 0x0000000000020942 */ /* 0x000fea0003800100 */
[----:B------:R-:W-:Y:S05]  /*04f0*/  @P0 BRA `(.L_x_9) ;  /* 0x0000000000f40947 */ /* 0x000fea0003800000 */
[----:B------:R-:W-:-:S13]  /*0500*/  ISETP.GE.AND P0, PT, R8, RZ, PT ;  /* 0x000000ff0800720c */ /* 0x000fda0003f06270 */
[----:B------:R-:W-:Y:S02]  /*0510*/  @P0 IMAD.MOV.U32 R7, RZ, RZ, RZ ;  /* 0x000000ffff070224 */ /* 0x000fe400078e00ff */
[----:B------:R-:W-:Y:S01]  /*0520*/  @!P0 FFMA R6, R0, 1.84467440737095516160e+19, RZ ;  /* 0x5f80000000068823 */ /* 0x000fe200000000ff */
[----:B------:R-:W-:-:S07]  /*0530*/  @!P0 MOV R7, 0xffffffc0 ;  /* 0xffffffc000078802 */ /* 0x000fce0000000f00 */
.L_x_5:
[----:B------:R-:W-:Y:S05]  /*0540*/  BSYNC.RELIABLE B2 ;  /* 0x0000000000027941 */ /* 0x000fea0003800100 */
.L_x_4:
[----:B------:R-:W-:Y:S01]  /*0550*/  UMOV UR4, 0x401cc471 ;  /* 0x401cc47100047882 */ /* 0x000fe20000000000 */
[----:B------:R-:W-:Y:S01]  /*0560*/  VIADD R5, R5, 0xffffff81 ;  /* 0xffffff8105057836 */ /* 0x000fe20000000000 */
[----:B------:R-:W-:Y:S01]  /*0570*/  UIADD3 UR4, UPT, UPT, UR4, -0x800000, URZ ;  /* 0xff80000004047890 */ /* 0x000fe2000fffe0ff */
[----:B------:R-:W-:Y:S02]  /*0580*/  BSSY.RECONVERGENT B2, `(.L_x_10) ;  /* 0x0000033000027945 */ /* 0x000fe40003800200 */
[----:B------:R-:W-:Y:S01]  /*0590*/  IMAD R0, R5, -0x800000, R6 ;  /* 0xff80000005007824 */ /* 0x000fe200078e0206 */
[----:B------:R-:W-:Y:S02]  /*05a0*/  IADD3 R7, PT, PT, R7, -0x1, R5 ;  /* 0xffffffff07077810 */ /* 0x000fe40007ffe005 */
[----:B------:R-:W-:-:S03]  /*05b0*/  FADD.FTZ R9, -RZ, -UR4 ;  /* 0x80000004ff097e21 */ /* 0x000fc60008010100 */
[----:B------:R-:W0:Y:S02]  /*05c0*/  MUFU.RCP R8, UR4 ;  /* 0x0000000400087d08 */ /* 0x000e240008001000 */
[----:B0-----:R-:W-:-:S04]  /*05d0*/  FFMA R11, R8, R9, 1 ;  /* 0x3f800000080b7423 */ /* 0x001fc80000000009 */
[----:B------:R-:W-:-:S04]  /*05e0*/  FFMA R11, R8, R11, R8 ;  /* 0x0000000b080b7223 */ /* 0x000fc80000000008 */
[----:B------:R-:W-:-:S04]  /*05f0*/  FFMA R6, R0, R11, RZ ;  /* 0x0000000b00067223 */ /* 0x000fc800000000ff */
[----:B------:R-:W-:-:S04]  /*0600*/  FFMA R8, R9, R6, R0 ;  /* 0x0000000609087223 */ /* 0x000fc80000000000 */
[----:B------:R-:W-:-:S04]  /*0610*/  FFMA R8, R11, R8, R6 ;  /* 0x000000080b087223 */ /* 0x000fc80000000006 */
[----:B------:R-:W-:-:S04]  /*0620*/  FFMA R9, R9, R8, R0 ;  /* 0x0000000809097223 */ /* 0x000fc80000000000 */
[----:B------:R-:W-:-:S05]  /*0630*/  FFMA R6, R11, R9, R8 ;  /* 0x000000090b067223 */ /* 0x000fca0000000008 */
[----:B------:R-:W-:-:S04]  /*0640*/  SHF.R.U32.HI R0, RZ, 0x17, R6 ;  /* 0x00000017ff007819 */ /* 0x000fc80000011606 */
[----:B------:R-:W-:-:S05]  /*0650*/  LOP3.LUT R0, R0, 0xff, RZ, 0xc0, !PT ;  /* 0x000000ff00007812 */ /* 0x000fca00078ec0ff */
[----:B------:R-:W-:-:S05]  /*0660*/  IMAD.IADD R10, R0, 0x1, R7 ;  /* 0x00000001000a7824 */ /* 0x000fca00078e0207 */
[----:B------:R-:W-:-:S04]  /*0670*/  IADD3 R0, PT, PT, R10, -0x1, RZ ;  /* 0xffffffff0a007810 */ /* 0x000fc80007ffe0ff */
[----:B------:R-:W-:-:S13]  /*0680*/  ISETP.GE.U32.AND P0, PT, R0, 0xfe, PT ;  /* 0x000000fe0000780c */ /* 0x000fda0003f06070 */
[----:B------:R-:W-:Y:S05]  /*0690*/  @!P0 BRA `(.L_x_11) ;  /* 0x0000000000808947 */ /* 0x000fea0003800000 */
[----:B------:R-:W-:-:S13]  /*06a0*/  ISETP.GT.AND P0, PT, R10, 0xfe, PT ;  /* 0x000000fe0a00780c */ /* 0x000fda0003f04270 */
[----:B------:R-:W-:Y:S05]  /*06b0*/  @P0 BRA `(.L_x_12) ;  /* 0x00000000006c0947 */ /* 0x000fea0003800000 */
[----:B------:R-:W-:-:S13]  /*06c0*/  ISETP.GE.AND P0, PT, R10, 0x1, PT ;  /* 0x000000010a00780c */ /* 0x000fda0003f06270 */
[----:B------:R-:W-:Y:S05]  /*06d0*/  @P0 BRA `(.L_x_13) ;  /* 0x0000000000740947 */ /* 0x000fea0003800000 */
[----:B------:R-:W-:Y:S02]  /*06e0*/  ISETP.GE.AND P0, PT, R10, -0x18, PT ;  /* 0xffffffe80a00780c */ /* 0x000fe40003f06270 */
[----:B------:R-:W-:-:S11]  /*06f0*/  LOP3.LUT R6, R6, 0x80000000, RZ, 0xc0, !PT ;  /* 0x8000000006067812 */ /* 0x000fd600078ec0ff */
[----:B------:R-:W-:Y:S05]  /*0700*/  @!P0 BRA `(.L_x_13) ;  /* 0x0000000000688947 */ /* 0x000fea0003800000 */
[CC--:B------:R-:W-:Y:S01]  /*0710*/  FFMA.RZ R0, R11.reuse, R9.reuse, R8 ;  /* 0x000000090b007223 */ /* 0x0c0fe2000000c008 */
[----:B------:R-:W-:Y:S01]  /*0720*/  IMAD.MOV R7, RZ, RZ, -R10 ;  /* 0x000000ffff077224 */ /* 0x000fe200078e0a0a */
[C---:B------:R-:W-:Y:S02]  /*0730*/  ISETP.NE.AND P2, PT, R10.reuse, RZ, PT ;  /* 0x000000ff0a00720c */ /* 0x040fe40003f45270 */
[----:B------:R-:W-:Y:S02]  /*0740*/  ISETP.NE.AND P1, PT, R10, RZ, PT ;  /* 0x000000ff0a00720c */ /* 0x000fe40003f25270 */
[----:B------:R-:W-:Y:S01]  /*0750*/  LOP3.LUT R5, R0, 0x7fffff, RZ, 0xc0, !PT ;  /* 0x007fffff00057812 */ /* 0x000fe200078ec0ff */
[CCC-:B------:R-:W-:Y:S01]  /*0760*/  FFMA.RP R0, R11.reuse, R9.reuse, R8.reuse ;  /* 0x000000090b007223 */ /* 0x1c0fe20000008008 */
[----:B------:R-:W-:Y:S01]  /*0770*/  FFMA.RM R11, R11, R9, R8 ;  /* 0x000000090b0b7223 */ /* 0x000fe20000004008 */
[----:B------:R-:W-:Y:S01]  /*0780*/  VIADD R8, R10, 0x20 ;  /* 0x000000200a087836 */ /* 0x000fe20000000000 */
[----:B------:R-:W-:-:S03]  /*0790*/  LOP3.LUT R5, R5, 0x800000, RZ, 0xfc, !PT ;  /* 0x0080000005057812 */ /* 0x000fc600078efcff */
[----:B------:R-:W-:Y:S02]  /*07a0*/  FSETP.NEU.FTZ.AND P0, PT, R0, R11, PT ;  /* 0x0000000b0000720b */ /* 0x000fe40003f1d000 */
[----:B------:R-:W-:Y:S02]  /*07b0*/  SHF.L.U32 R8, R5, R8, RZ ;  /* 0x0000000805087219 */ /* 0x000fe400000006ff */
[----:B------:R-:W-:Y:S02]  /*07c0*/  SEL R0, R7, RZ, P2 ;  /* 0x000000ff07007207 */ /* 0x000fe40001000000 */
[----:B------:R-:W-:Y:S02]  /*07d0*/  ISETP.NE.AND P1, PT, R8, RZ, P1 ;  /* 0x000000ff0800720c */ /* 0x000fe40000f25270 */
[----:B------:R-:W-:Y:S02]  /*07e0*/  SHF.R.U32.HI R0, RZ, R0, R5 ;  /* 0x00000000ff007219 */ /* 0x000fe40000011605 */
[----:B------:R-:W-:-:S02]  /*07f0*/  PLOP3.LUT P0, PT, P0, P1, PT, 0xf8, 0x8f ;  /* 0x00000000008f781c */ /* 0x000fc40000703f70 */
[----:B------:R-:W-:Y:S02]  /*0800*/  SHF.R.U32.HI R8, RZ, 0x1, R0 ;  /* 0x00000001ff087819 */ /* 0x000fe40000011600 */
[----:B------:R-:W-:-:S04]  /*0810*/  SEL R5, RZ, 0x1, !P0 ;  /* 0x00000001ff057807 */ /* 0x000fc80004000000 */
[----:B------:R-:W-:-:S04]  /*0820*/  LOP3.LUT R5, R5, 0x1, R8, 0xf8, !PT ;  /* 0x0000000105057812 */ /* 0x000fc800078ef808 */
[----:B------:R-:W-:-:S04]  /*0830*/  LOP3.LUT R5, R5, R0, RZ, 0xc0, !PT ;  /* 0x0000000005057212 */ /* 0x000fc800078ec0ff */
[----:B------:R-:W-:-:S04]  /*0840*/  IADD3 R5, PT, PT, R8, R5, RZ ;  /* 0x0000000508057210 */ /* 0x000fc80007ffe0ff */
[----:B------:R-:W-:Y:S01]  /*0850*/  LOP3.LUT R6, R5, R6, RZ, 0xfc, !PT ;  /* 0x0000000605067212 */ /* 0x000fe200078efcff */
[----:B------:R-:W-:Y:S06]  /*0860*/  BRA `(.L_x_13) ;  /* 0x0000000000107947 */ /* 0x000fec0003800000 */
.L_x_12:
[----:B------:R-:W-:-:S04]  /*0870*/  LOP3.LUT R6, R6, 0x80000000, RZ, 0xc0, !PT ;  /* 0x8000000006067812 */ /* 0x000fc800078ec0ff */
[----:B------:R-:W-:Y:S01]  /*0880*/  LOP3.LUT R6, R6, 0x7f800000, RZ, 0xfc, !PT ;  /* 0x7f80000006067812 */ /* 0x000fe200078efcff */
[----:B------:R-:W-:Y:S06]  /*0890*/  BRA `(.L_x_13) ;  /* 0x0000000000047947 */ /* 0x000fec0003800000 */
.L_x_11:
[----:B------:R-:W-:-:S07]  /*08a0*/  IMAD R6, R7, 0x800000, R6 ;  /* 0x0080000007067824 */ /* 0x000fce00078e0206 */
.L_x_13:
[----:B------:R-:W-:Y:S05]  /*08b0*/  BSYNC.RECONVERGENT B2 ;  /* 0x0000000000027941 */ /* 0x000fea0003800200 */
.L_x_10:
[----:B------:R-:W-:Y:S05]  /*08c0*/  BRA `(.L_x_14) ;  /* 0x0000000000207947 */ /* 0x000fea0003800000 */
.L_x_9:
[----:B------:R-:W-:-:S04]  /*08d0*/  LOP3.LUT R6, R7, 0x80000000, R6, 0x48, !PT ;  /* 0x8000000007067812 */ /* 0x000fc800078e4806 */
[----:B------:R-:W-:Y:S01]  /*08e0*/  LOP3.LUT R6, R6, 0x7f800000, RZ, 0xfc, !PT ;  /* 0x7f80000006067812 */ /* 0x000fe200078efcff */
[----:B------:R-:W-:Y:S06]  /*08f0*/  BRA `(.L_x_14) ;  /* 0x0000000000147947 */ /* 0x000fec0003800000 */
.L_x_8:
[----:B------:R-:W-:Y:S01]  /*0900*/  LOP3.LUT R6, R7, 0x80000000, R6, 0x48, !PT ;  /* 0x8000000007067812 */ /* 0x000fe200078e4806 */
[----:B------:R-:W-:Y:S06]  /*0910*/  BRA `(.L_x_14) ;  /* 0x00000000000c7947 */ /* 0x000fec0003800000 */
.L_x_7:
[----:B------:R-:W0:Y:S01]  /*0920*/  MUFU.RSQ R6, -QNAN ;  /* 0xffc0000000067908 */ /* 0x000e220000001400 */
[----:B------:R-:W-:Y:S05]  /*0930*/  BRA `(.L_x_14) ;  /* 0x0000000000047947 */ /* 0x000fea0003800000 */
.L_x_6:
[----:B------:R-:W-:-:S07]  /*0940*/  FADD.FTZ R6, R0, 2.4494898319244384766 ;  /* 0x401cc47100067421 */ /* 0x000fce0000010000 */
.L_x_14:
[----:B------:R-:W-:Y:S05]  /*0950*/  BSYNC.RECONVERGENT B0 ;  /* 0x0000000000007941 */ /* 0x000fea0003800200 */
.L_x_3:
[----:B------:R-:W-:-:S04]  /*0960*/  HFMA2 R5, -RZ, RZ, 0, 0 ;  /* 0x00000000ff057431 */ /* 0x000fc800000001ff */
[----:B0-----:R-:W-:Y:S05]  /*0970*/  RET.REL.NODEC R4 `(_Z18computeScoreKernelPfS_S_) ;  /* 0xfffffff404a07950 */ /* 0x001fea0003c3ffff */
.L_x_15:
        /* <DEDUP_REMOVED lines=16> */
.L_x_38:


//--------------------- .text._Z13softmaxKernelPfS_ --------------------------
	.section	.text._Z13softmaxKernelPfS_,"ax",@progbits
	.align	128
        .global         _Z13softmaxKernelPfS_
        .type           _Z13softmaxKernelPfS_,@function
        .size           _Z13softmaxKernelPfS_,(.L_x_39 - _Z13softmaxKernelPfS_)
        .other          _Z13softmaxKernelPfS_,@"STO_CUDA_ENTRY STV_DEFAULT"
_Z13softmaxKernelPfS_:
.text._Z13softmaxKernelPfS_:
[----:B------:R-:W-:Y:S01]  /*0000*/  LDC R1, c[0x0][0x37c] ;  /* 0x0000df00ff017b82 */ /* 0x000fe20000000800 */
[----:B------:R-:W0:Y:S07]  /*0010*/  S2R R3, SR_TID.Y ;  /* 0x0000000000037919 */ /* 0x000e2e0000002200 */
[----:B------:R-:W0:Y:S08]  /*0020*/  S2UR UR4, SR_CTAID.Y ;  /* 0x00000000000479c3 */ /* 0x000e300000002600 */
[----:B------:R-:W0:Y:S02]  /*0030*/  LDC R0, c[0x0][0x364] ;  /* 0x0000d900ff007b82 */ /* 0x000e240000000800 */
[----:B0-----:R-:W-:-:S05]  /*0040*/  IMAD R0, R0, UR4, R3 ;  /* 0x0000000400007c24 */ /* 0x001fca000f8e0203 */
[----:B------:R-:W-:-:S13]  /*0050*/  ISETP.GT.U32.AND P0, PT, R0, 0x4, PT ;  /* 0x000000040000780c */ /* 0x000fda0003f04070 */
[----:B------:R-:W-:Y:S05]  /*0060*/  @P0 EXIT ;  /* 0x000000000000094d */ /* 0x000fea0003800000 */
[----:B------:R-:W0:Y:S01]  /*0070*/  LDC.64 R6, c[0x0][0x380] ;  /* 0x0000e000ff067b82 */ /* 0x000e220000000a00 */
[----:B------:R-:W1:Y:S01]  /*0080*/  LDCU.64 UR4, c[0x0][0x358] ;  /* 0x00006b00ff0477ac */ /* 0x000e620008000a00 */
[----:B------:R-:W-:-:S04]  /*0090*/  IMAD R3, R0, 0x5, RZ ;  /* 0x0000000500037824 */ /* 0x000fc800078e02ff */
[----:B0-----:R-:W-:-:S05]  /*00a0*/  IMAD.WIDE.U32 R6, R3, 0x4, R6 ;  /* 0x0000000403067825 */ /* 0x001fca00078e0006 */
[----:B-1----:R-:W2:Y:S04]  /*00b0*/  LDG.E R0, desc[UR4][R6.64] ;  /* 0x0000000406007981 */ /* 0x002ea8000c1e1900 */
[----:B------:R-:W2:Y:S04]  /*00c0*/  LDG.E R5, desc[UR4][R6.64+0x4] ;  /* 0x0000040406057981 */ /* 0x000ea8000c1e1900 */
[----:B------:R-:W3:Y:S04]  /*00d0*/  LDG.E R2, desc[UR4][R6.64+0x8] ;  /* 0x0000080406027981 */ /* 0x000ee8000c1e1900 */
[----:B------:R-:W3:Y:S04]  /*00e0*/  LDG.E R4, desc[UR4][R6.64+0xc] ;  /* 0x00000c0406047981 */ /* 0x000ee8000c1e1900 */
[----:B------:R-:W4:Y:S01]  /*00f0*/  LDG.E R8, desc[UR4][R6.64+0x10] ;  /* 0x0000100406087981 */ /* 0x000f22000c1e1900 */
[----:B------:R-:W-:Y:S01]  /*0100*/  HFMA2 R10, -RZ, RZ, 0.96630859375, -0.0022525787353515625 ;  /* 0x3bbb989dff0a7431 */ /* 0x000fe200000001ff */
[----:B------:R-:W-:-:S02]  /*0110*/  MOV R11, 0x437c0000 ;  /* 0x437c0000000b7802 */ /* 0x000fc40000000f00 */
[----:B--2---:R-:W-:-:S04]  /*0120*/  FMNMX3 R5, R0, -1.00000001504746621988e+30, R5, !PT ;  /* 0xf149f2ca00057876 */ /* 0x004fc80007800005 */
[----:B---3--:R-:W-:-:S04]  /*0130*/  FMNMX3 R5, R5, R2, R4, !PT ;  /* 0x0000000205057276 */ /* 0x008fc80007800004 */
[----:B----4-:R-:W-:Y:S02]  /*0140*/  FMNMX R5, R5, R8, !PT ;  /* 0x0000000805057209 */ /* 0x010fe40007800000 */
[----:B------:R-:W0:Y:S03]  /*0150*/  LDC.64 R8, c[0x0][0x388] ;  /* 0x0000e200ff087b82 */ /* 0x000e260000000a00 */
[----:B------:R-:W-:-:S04]  /*0160*/  FADD R13, R0, -R5 ;  /* 0x80000005000d7221 */ /* 0x000fc80000000000 */
[----:B------:R-:W-:-:S04]  /*0170*/  FFMA.SAT R0, R13, R10, 0.5 ;  /* 0x3f0000000d007423 */ /* 0x000fc8000000200a */
[----:B------:R-:W-:-:S04]  /*0180*/  FFMA.RM R0, R0, R11, 12582913 ;  /* 0x4b40000100007423 */ /* 0x000fc8000000400b */
[C---:B------:R-:W-:Y:S01]  /*0190*/  FADD R2, R0.reuse, -12583039 ;  /* 0xcb40007f00027421 */ /* 0x040fe20000000000 */
[----:B------:R-:W-:-:S03]  /*01a0*/  SHF.L.U32 R0, R0, 0x17, RZ ;  /* 0x0000001700007819 */ /* 0x000fc600000006ff */
[----:B------:R-:W-:-:S04]  /*01b0*/  FFMA R2, R13, 1.4426950216293334961, -R2 ;  /* 0x3fb8aa3b0d027823 */ /* 0x000fc80000000802 */
[----:B------:R-:W-:Y:S01]  /*01c0*/  FFMA R2, R13, 1.925963033500011079e-08, R2 ;  /* 0x32a570600d027823 */ /* 0x000fe20000000002 */
[----:B0-----:R-:W-:-:S03]  /*01d0*/  IMAD.WIDE.U32 R8, R3, 0x4, R8 ;  /* 0x0000000403087825 */ /* 0x001fc600078e0008 */
[----:B------:R-:W0:Y:S02]  /*01e0*/  MUFU.EX2 R13, R2 ;  /* 0x00000002000d7308 */ /* 0x000e240000000800 */
[----:B0-----:R-:W-:-:S05]  /*01f0*/  FMUL R0, R0, R13 ;  /* 0x0000000d00007220 */ /* 0x001fca0000400000 */
[----:B------:R0:W-:Y:S04]  /*0200*/  STG.E desc[UR4][R8.64], R0 ;  /* 0x0000000008007986 */ /* 0x0001e8000c101904 */
[----:B------:R-:W2:Y:S02]  /*0210*/  LDG.E R4, desc[UR4][R6.64+0x4] ;  /* 0x0000040406047981 */ /* 0x000ea4000c1e1900 */
[----:B--2---:R-:W-:-:S04]  /*0220*/  FADD R3, -R5, R4 ;  /* 0x0000000405037221 */ /* 0x004fc80000000100 */
[----:B------:R-:W-:-:S04]  /*0230*/  FFMA.SAT R4, R3, R10, 0.5 ;  /* 0x3f00000003047423 */ /* 0x000fc8000000200a */
[----:B------:R-:W-:-:S04]  /*0240*/  FFMA.RM R4, R4, R11, 12582913 ;  /* 0x4b40000104047423 */ /* 0x000fc8000000400b */
[C---:B------:R-:W-:Y:S01]  /*0250*/  FADD R12, R4.reuse, -12583039 ;  /* 0xcb40007f040c7421 */ /* 0x040fe20000000000 */
[----:B------:R-:W-:-:S03]  /*0260*/  SHF.L.U32 R2, R4, 0x17, RZ ;  /* 0x0000001704027819 */ /* 0x000fc600000006ff */
[----:B------:R-:W-:-:S04]  /*0270*/  FFMA R12, R3, 1.4426950216293334961, -R12 ;  /* 0x3fb8aa3b030c7823 */ /* 0x000fc8000000080c */
[----:B------:R-:W-:-:S04]  /*0280*/  FFMA R12, R3, 1.925963033500011079e-08, R12 ;  /* 0x32a57060030c7823 */ /* 0x000fc8000000000c */
[----:B------:R-:W1:Y:S02]  /*0290*/  MUFU.EX2 R3, R12 ;  /* 0x0000000c00037308 */ /* 0x000e640000000800 */
[----:B-1----:R-:W-:-:S05]  /*02a0*/  FMUL R2, R2, R3 ;  /* 0x0000000302027220 */ /* 0x002fca0000400000 */
[----:B------:R0:W-:Y:S04]  /*02b0*/  STG.E desc[UR4][R8.64+0x4], R2 ;  /* 0x0000040208007986 */ /* 0x0001e8000c101904 */
[----:B------:R-:W2:Y:S02]  /*02c0*/  LDG.E R4, desc[UR4][R6.64+0x8] ;  /* 0x0000080406047981 */ /* 0x000ea4000c1e1900 */
[----:B--2---:R-:W-:-:S04]  /*02d0*/  FADD R3, -R5, R4 ;  /* 0x0000000405037221 */ /* 0x004fc80000000100 */
[----:B------:R-:W-:-:S04]  /*02e0*/  FFMA.SAT R4, R3, R10, 0.5 ;  /* 0x3f00000003047423 */ /* 0x000fc8000000200a */
[----:B------:R-:W-:-:S04]  /*02f0*/  FFMA.RM R4, R4, R11, 12582913 ;  /* 0x4b40000104047423 */ /* 0x000fc8000000400b */
[----:B------:R-:W-:-:S04]  /*0300*/  FADD R14, R4, -12583039 ;  /* 0xcb40007f040e7421 */ /* 0x000fc80000000000 */
[----:B------:R-:W-:-:S04]  /*0310*/  FFMA R14, R3, 1.4426950216293334961, -R14 ;  /* 0x3fb8aa3b030e7823 */ /* 0x000fc8000000080e */
[----:B------:R-:W-:Y:S01]  /*0320*/  FFMA R14, R3, 1.925963033500011079e-08, R14 ;  /* 0x32a57060030e7823 */ /* 0x000fe2000000000e */
[----:B------:R-:W-:-:S05]  /*0330*/  SHF.L.U32 R3, R4, 0x17, RZ ;  /* 0x0000001704037819 */ /* 0x000fca00000006ff */
[----:B------:R-:W1:Y:S02]  /*0340*/  MUFU.EX2 R14, R14 ;  /* 0x0000000e000e7308 */ /* 0x000e640000000800 */
[----:B-1----:R-:W-:-:S05]  /*0350*/  FMUL R3, R3, R14 ;  /* 0x0000000e03037220 */ /* 0x002fca0000400000 */
        /* <DEDUP_REMOVED lines=12> */
[----:B------:R-:W2:Y:S01]  /*0420*/  LDG.E R6, desc[UR4][R6.64+0x10] ;  /* 0x0000100406067981 */ /* 0x000ea2000c1e1900 */
[----:B------:R-:W-:Y:S01]  /*0430*/  BSSY.RECONVERGENT B0, `(.L_x_16) ;  /* 0x000001a000007945 */ /* 0x000fe20003800200 */
[----:B--2---:R-:W-:-:S04]  /*0440*/  FADD R5, -R5, R6 ;  /* 0x0000000605057221 */ /* 0x004fc80000000100 */
[----:B------:R-:W-:-:S04]  /*0450*/  FFMA.SAT R10, R5, R10, 0.5 ;  /* 0x3f000000050a7423 */ /* 0x000fc8000000200a */
[----:B------:R-:W-:-:S04]  /*0460*/  FFMA.RM R11, R10, R11, 12582913 ;  /* 0x4b4000010a0b7423 */ /* 0x000fc8000000400b */
[C---:B------:R-:W-:Y:S01]  /*0470*/  FADD R10, R11.reuse, -12583039 ;  /* 0xcb40007f0b0a7421 */ /* 0x040fe20000000000 */
[----:B------:R-:W-:-:S03]  /*0480*/  SHF.L.U32 R11, R11, 0x17, RZ ;  /* 0x000000170b0b7819 */ /* 0x000fc600000006ff */
[----:B------:R-:W-:-:S04]  /*0490*/  FFMA R10, R5, 1.4426950216293334961, -R10 ;  /* 0x3fb8aa3b050a7823 */ /* 0x000fc8000000080a */
[----:B------:R-:W-:Y:S01]  /*04a0*/  FFMA R13, R5, 1.925963033500011079e-08, R10 ;  /* 0x32a57060050d7823 */ /* 0x000fe2000000000a */
[----:B------:R-:W-:-:S03]  /*04b0*/  FADD R5, RZ, R0 ;  /* 0x00000000ff057221 */ /* 0x000fc60000000000 */
[----:B------:R-:W1:Y:S01]  /*04c0*/  MUFU.EX2 R12, R13 ;  /* 0x0000000d000c7308 */ /* 0x000e620000000800 */
[----:B------:R-:W-:-:S04]  /*04d0*/  FADD R10, R5, R2 ;  /* 0x00000002050a7221 */ /* 0x000fc80000000000 */
[----:B------:R-:W-:-:S04]  /*04e0*/  FADD R5, R10, R3 ;  /* 0x000000030a057221 */ /* 0x000fc80000000000 */
[----:B------:R-:W-:Y:S01]  /*04f0*/  FADD R6, R5, R4 ;  /* 0x0000000405067221 */ /* 0x000fe20000000000 */
[----:B-1----:R-:W-:-:S04]  /*0500*/  FMUL R5, R11, R12 ;  /* 0x0000000c0b057220 */ /* 0x002fc80000400000 */
[----:B------:R-:W-:-:S04]  /*0510*/  FADD R7, R6, R5 ;  /* 0x0000000506077221 */ /* 0x000fc80000000000 */
[----:B------:R-:W1:Y:S08]  /*0520*/  MUFU.RCP R6, R7 ;  /* 0x0000000700067308 */ /* 0x000e700000001000 */
[----:B------:R-:W2:Y:S01]  /*0530*/  FCHK P0, R0, R7 ;  /* 0x0000000700007302 */ /* 0x000ea20000000000 */
[----:B-1----:R-:W-:-:S04]  /*0540*/  FFMA R11, -R7, R6, 1 ;  /* 0x3f800000070b7423 */ /* 0x002fc80000000106 */
[----:B------:R-:W-:-:S04]  /*0550*/  FFMA R11, R6, R11, R6 ;  /* 0x0000000b060b7223 */ /* 0x000fc80000000006 */
[----:B------:R-:W-:-:S04]  /*0560*/  FFMA R6, R0, R11, RZ ;  /* 0x0000000b00067223 */ /* 0x000fc800000000ff */
[----:B------:R-:W-:-:S04]  /*0570*/  FFMA R10, -R7, R6, R0 ;  /* 0x00000006070a7223 */ /* 0x000fc80000000100 */
[----:B------:R-:W-:Y:S01]  /*0580*/  FFMA R11, R11, R10, R6 ;  /* 0x0000000a0b0b7223 */ /* 0x000fe20000000006 */
[----:B0-2---:R-:W-:Y:S06]  /*0590*/  @!P0 BRA `(.L_x_17) ;  /* 0x00000000000c8947 */ /* 0x005fec0003800000 */
[----:B------:R-:W-:-:S07]  /*05a0*/  MOV R6, 0x5c0 ;  /* 0x000005c000067802 */ /* 0x000fce0000000f00 */
[----:B------:R-:W-:Y:S05]  /*05b0*/  CALL.REL.NOINC `($__internal_1_$__cuda_sm3x_div_rn_noftz_f32_slowpath) ;  /* 0x0000000400007944 */ /* 0x000fea0003c00000 */
[----:B------:R-:W-:-:S07]  /*05c0*/  MOV R11, R0 ;  /* 0x00000000000b7202 */ /* 0x000fce0000000f00 */
.L_x_17:
[----:B------:R-:W-:Y:S05]  /*05d0*/  BSYNC.RECONVERGENT B0 ;  /* 0x0000000000007941 */ /* 0x000fea0003800200 */
.L_x_16:
[----:B------:R-:W0:Y:S01]  /*05e0*/  MUFU.RCP R0, R7 ;  /* 0x0000000700007308 */ /* 0x000e220000001000 */
[----:B------:R1:W-:Y:S01]  /*05f0*/  STG.E desc[UR4][R8.64], R11 ;  /* 0x0000000b08007986 */ /* 0x0003e2000c101904 */
[----:B------:R-:W-:Y:S06]  /*0600*/  BSSY.RECONVERGENT B0, `(.L_x_18) ;  /* 0x000000c000007945 */ /* 0x000fec0003800200 */
[----:B------:R-:W2:Y:S01]  /*0610*/  FCHK P0, R2, R7 ;  /* 0x0000000702007302 */ /* 0x000ea20000000000 */
[----:B0-----:R-:W-:-:S04]  /*0620*/  FFMA R13, -R7, R0, 1 ;  /* 0x3f800000070d7423 */ /* 0x001fc80000000100 */
[----:B------:R-:W-:-:S04]  /*0630*/  FFMA R15, R0, R13, R0 ;  /* 0x0000000d000f7223 */ /* 0x000fc80000000000 */
[----:B------:R-:W-:-:S04]  /*0640*/  FFMA R0, R2, R15, RZ ;  /* 0x0000000f02007223 */ /* 0x000fc800000000ff */
[----:B------:R-:W-:-:S04]  /*0650*/  FFMA R13, -R7, R0, R2 ;  /* 0x00000000070d7223 */ /* 0x000fc80000000102 */
[----:B------:R-:W-:Y:S01]  /*0660*/  FFMA R13, R15, R13, R0 ;  /* 0x0000000d0f0d7223 */ /* 0x000fe20000000000 */
[----:B-12---:R-:W-:Y:S06]  /*0670*/  @!P0 BRA `(.L_x_19) ;  /* 0x0000000000108947 */ /* 0x006fec0003800000 */
[----:B------:R-:W-:Y:S02]  /*0680*/  MOV R0, R2 ;  /* 0x0000000200007202 */ /* 0x000fe40000000f00 */
[----:B------:R-:W-:-:S07]  /*0690*/  MOV R6, 0x6b0 ;  /* 0x000006b000067802 */ /* 0x000fce0000000f00 */
[----:B------:R-:W-:Y:S05]  /*06a0*/  CALL.REL.NOINC `($__internal_1_$__cuda_sm3x_div_rn_noftz_f32_slowpath) ;  /* 0x0000000000c47944 */ /* 0x000fea0003c00000 */
[----:B------:R-:W-:-:S07]  /*06b0*/  MOV R13, R0 ;  /* 0x00000000000d7202 */ /* 0x000fce0000000f00 */
.L_x_19:
[----:B------:R-:W-:Y:S05]  /*06c0*/  BSYNC.RECONVERGENT B0 ;  /* 0x0000000000007941 */ /* 0x000fea0003800200 */
.L_x_18:
        /* <DEDUP_REMOVED lines=10> */
[----:B------:R-:W-:Y:S01]  /*0770*/  IMAD.MOV.U32 R0, RZ, RZ, R3 ;  /* 0x000000ffff007224 */ /* 0x000fe200078e0003 */
[----:B------:R-:W-:-:S07]  /*0780*/  MOV R6, 0x7a0 ;  /* 0x000007a000067802 */ /* 0x000fce0000000f00 */
[----:B------:R-:W-:Y:S05]  /*0790*/  CALL.REL.NOINC `($__internal_1_$__cuda_sm3x_div_rn_noftz_f32_slowpath) ;  /* 0x0000000000887944 */ /* 0x000fea0003c00000 */
[----:B------:R-:W-:-:S07]  /*07a0*/  MOV R11, R0 ;  /* 0x00000000000b7202 */ /* 0x000fce0000000f00 */
.L_x_21:
[----:B------:R-:W-:Y:S05]  /*07b0*/  BSYNC.RECONVERGENT B0 ;  /* 0x0000000000007941 */ /* 0x000fea0003800200 */
.L_x_20:
        /* <DEDUP_REMOVED lines=14> */
.L_x_23:
[----:B------:R-:W-:Y:S05]  /*08a0*/  BSYNC.RECONVERGENT B0 ;  /* 0x0000000000007941 */ /* 0x000fea0003800200 */
.L_x_22:
        /* <DEDUP_REMOVED lines=14> */
.L_x_25:
[----:B------:R-:W-:Y:S05]  /*0990*/  BSYNC.RECONVERGENT B0 ;  /* 0x0000000000007941 */ /* 0x000fea0003800200 */
.L_x_24:
[----:B------:R-:W-:Y:S01]  /*09a0*/  STG.E desc[UR4][R8.64+0x10], R11 ;  /* 0x0000100b08007986 */ /* 0x000fe2000c101904 */
[----:B------:R-:W-:Y:S05]  /*09b0*/  EXIT ;  /* 0x000000000000794d */ /* 0x000fea0003800000 */
        .weak           $__internal_1_$__cuda_sm3x_div_rn_noftz_f32_slowpath
        .type           $__internal_1_$__cuda_sm3x_div_rn_noftz_f32_slowpath,@function
        .size           $__internal_1_$__cuda_sm3x_div_rn_noftz_f32_slowpath,(.L_x_39 - $__internal_1_$__cuda_sm3x_div_rn_noftz_f32_slowpath)
$__internal_1_$__cuda_sm3x_div_rn_noftz_f32_slowpath:
[--C-:B------:R-:W-:Y:S01]  /*09c0*/  SHF.R.U32.HI R11, RZ, 0x17, R7.reuse ;  /* 0x00000017ff0b7819 */ /* 0x100fe20000011607 */
[----:B------:R-:W-:Y:S01]  /*09d0*/  BSSY.RECONVERGENT B1, `(.L_x_26) ;  /* 0x0000063000017945 */ /* 0x000fe20003800200 */
[----:B------:R-:W-:Y:S01]  /*09e0*/  SHF.R.U32.HI R10, RZ, 0x17, R0 ;  /* 0x00000017ff0a7819 */ /* 0x000fe20000011600 */
[----:B------:R-:W-:Y:S01]  /*09f0*/  IMAD.MOV.U32 R13, RZ, RZ, R7 ;  /* 0x000000ffff0d7224 */ /* 0x000fe200078e0007 */
[----:B------:R-:W-:Y:S02]  /*0a00*/  LOP3.LUT R11, R11, 0xff, RZ, 0xc0, !PT ;  /* 0x000000ff0b0b7812 */ /* 0x000fe400078ec0ff */
[----:B------:R-:W-:Y:S02]  /*0a10*/  LOP3.LUT R16, R10, 0xff, RZ, 0xc0, !PT ;  /* 0x000000ff0a107812 */ /* 0x000fe400078ec0ff */
[----:B------:R-:W-:Y:S02]  /*0a20*/  IADD3 R14, PT, PT, R11, -0x1, RZ ;  /* 0xffffffff0b0e7810 */ /* 0x000fe40007ffe0ff */
[----:B------:R-:W-:-:S02]  /*0a30*/  IADD3 R12, PT, PT, R16, -0x1, RZ ;  /* 0xffffffff100c7810 */ /* 0x000fc40007ffe0ff */
[----:B------:R-:W-:-:S04]  /*0a40*/  ISETP.GT.U32.AND P0, PT, R14, 0xfd, PT ;  /* 0x000000fd0e00780c */ /* 0x000fc80003f04070 */
[----:B------:R-:W-:-:S13]  /*0a50*/  ISETP.GT.U32.OR P0, PT, R12, 0xfd, P0 ;  /* 0x000000fd0c00780c */ /* 0x000fda0000704470 */
[----:B------:R-:W-:Y:S01]  /*0a60*/  @!P0 MOV R10, RZ ;  /* 0x000000ff000a8202 */ /* 0x000fe20000000f00 */
[----:B------:R-:W-:Y:S06]  /*0a70*/  @!P0 BRA `(.L_x_27) ;  /* 0x00000000005c8947 */ /* 0x000fec0003800000 */
[----:B------:R-:W-:Y:S02]  /*0a80*/  FSETP.GTU.FTZ.AND P0, PT, |R0|, +INF , PT ;  /* 0x7f8000000000780b */ /* 0x000fe40003f1c200 */
[----:B------:R-:W-:-:S04]  /*0a90*/  FSETP.GTU.FTZ.AND P1, PT, |R7|, +INF , PT ;  /* 0x7f8000000700780b */ /* 0x000fc80003f3c200 */
[----:B------:R-:W-:-:S13]  /*0aa0*/  PLOP3.LUT P0, PT, P0, P1, PT, 0xf8, 0x8f ;  /* 0x00000000008f781c */ /* 0x000fda0000703f70 */
[----:B------:R-:W-:Y:S05]  /*0ab0*/  @P0 BRA `(.L_x_28) ;  /* 0x00000004004c0947 */ /* 0x000fea0003800000 */
[----:B------:R-:W-:-:S13]  /*0ac0*/  LOP3.LUT P0, RZ, R13, 0x7fffffff, R0, 0xc8, !PT ;  /* 0x7fffffff0dff7812 */ /* 0x000fda000780c800 */
[----:B------:R-:W-:Y:S05]  /*0ad0*/  @!P0 BRA `(.L_x_29) ;  /* 0x00000004003c8947 */ /* 0x000fea0003800000 */
[C---:B------:R-:W-:Y:S02]  /*0ae0*/  FSETP.NEU.FTZ.AND P2, PT, |R0|.reuse, +INF , PT ;  /* 0x7f8000000000780b */ /* 0x040fe40003f5d200 */
[----:B------:R-:W-:Y:S02]  /*0af0*/  FSETP.NEU.FTZ.AND P1, PT, |R7|, +INF , PT ;  /* 0x7f8000000700780b */ /* 0x000fe40003f3d200 */
[----:B------:R-:W-:-:S11]  /*0b00*/  FSETP.NEU.FTZ.AND P0, PT, |R0|, +INF , PT ;  /* 0x7f8000000000780b */ /* 0x000fd60003f1d200 */
[----:B------:R-:W-:Y:S05]  /*0b10*/  @!P1 BRA !P2, `(.L_x_29) ;  /* 0x00000004002c9947 */ /* 0x000fea0005000000 */
[----:B------:R-:W-:-:S04]  /*0b20*/  LOP3.LUT P2, RZ, R0, 0x7fffffff, RZ, 0xc0, !PT ;  /* 0x7fffffff00ff7812 */ /* 0x000fc8000784c0ff */
[----:B------:R-:W-:-:S13]  /*0b30*/  PLOP3.LUT P1, PT, P1, P2, PT, 0x2f, 0xf2 ;  /* 0x0000000000f2781c */ /* 0x000fda0000f24577 */
[----:B------:R-:W-:Y:S05]  /*0b40*/  @P1 BRA `(.L_x_30) ;  /* 0x0000000400181947 */ /* 0x000fea0003800000 */
[----:B------:R-:W-:-:S04]  /*0b50*/  LOP3.LUT P1, RZ, R13, 0x7fffffff, RZ, 0xc0, !PT ;  /* 0x7fffffff0dff7812 */ /* 0x000fc8000782c0ff */
[----:B------:R-:W-:-:S13]  /*0b60*/  PLOP3.LUT P0, PT, P0, P1, PT, 0x2f, 0xf2 ;  /* 0x0000000000f2781c */ /* 0x000fda0000702577 */
[----:B------:R-:W-:Y:S05]  /*0b70*/  @P0 BRA `(.L_x_31) ;  /* 0x0000000400000947 */ /* 0x000fea0003800000 */
[----:B------:R-:W-:Y:S02]  /*0b80*/  ISETP.GE.AND P0, PT, R12, RZ, PT ;  /* 0x000000ff0c00720c */ /* 0x000fe40003f06270 */
[----:B------:R-:W-:-:S11]  /*0b90*/  ISETP.GE.AND P1, PT, R14, RZ, PT ;  /* 0x000000ff0e00720c */ /* 0x000fd60003f26270 */
[----:B------:R-:W-:Y:S01]  /*0ba0*/  @P0 MOV R10, RZ ;  /* 0x000000ff000a0202 */ /* 0x000fe20000000f00 */
[----:B------:R-:W-:Y:S01]  /*0bb0*/  @!P0 FFMA R0, R0, 1.84467440737095516160e+19, RZ ;  /* 0x5f80000000008823 */ /* 0x000fe200000000ff */
[----:B------:R-:W-:Y:S01]  /*0bc0*/  @!P0 MOV R10, 0xffffffc0 ;  /* 0xffffffc0000a8802 */ /* 0x000fe20000000f00 */
[----:B------:R-:W-:-:S03]  /*0bd0*/  @!P1 FFMA R13, R7, 1.84467440737095516160e+19, RZ ;  /* 0x5f800000070d9823 */ /* 0x000fc600000000ff */
[----:B------:R-:W-:-:S07]  /*0be0*/  @!P1 IADD3 R10, PT, PT, R10, 0x40, RZ ;  /* 0x000000400a0a9810 */ /* 0x000fce0007ffe0ff */
.L_x_27:
[----:B------:R-:W-:Y:S01]  /*0bf0*/  LEA R12, R11, 0xc0800000, 0x17 ;  /* 0xc08000000b0c7811 */ /* 0x000fe200078eb8ff */
[----:B------:R-:W-:Y:S03]  /*0c00*/  BSSY.RECONVERGENT B2, `(.L_x_32) ;  /* 0x0000036000027945 */ /* 0x000fe60003800200 */
[----:B------:R-:W-:Y:S02]  /*0c10*/  IADD3 R13, PT, PT, -R12, R13, RZ ;  /* 0x0000000d0c0d7210 */ /* 0x000fe40007ffe1ff */
[----:B------:R-:W-:Y:S02]  /*0c20*/  IADD3 R12, PT, PT, R16, -0x7f, RZ ;  /* 0xffffff81100c7810 */ /* 0x000fe40007ffe0ff */
[----:B------:R0:W1:Y:S01]  /*0c30*/  MUFU.RCP R14, R13 ;  /* 0x0000000d000e7308 */ /* 0x0000620000001000 */
[----:B------:R-:W-:Y:S02]  /*0c40*/  FADD.FTZ R15, -R13, -RZ ;  /* 0x800000ff0d0f7221 */ /* 0x000fe40000010100 */
[C---:B------:R-:W-:Y:S01]  /*0c50*/  IMAD R0, R12.reuse, -0x800000, R0 ;  /* 0xff8000000c007824 */ /* 0x040fe200078e0200 */
[----:B0-----:R-:W-:-:S04]  /*0c60*/  IADD3 R13, PT, PT, R12, 0x7f, -R11 ;  /* 0x0000007f0c0d7810 */ /* 0x001fc80007ffe80b */
[----:B------:R-:W-:Y:S01]  /*0c70*/  IADD3 R13, PT, PT, R13, R10, RZ ;  /* 0x0000000a0d0d7210 */ /* 0x000fe20007ffe0ff */
[----:B-1----:R-:W-:-:S04]  /*0c80*/  FFMA R17, R14, R15, 1 ;  /* 0x3f8000000e117423 */ /* 0x002fc8000000000f */
        /* <DEDUP_REMOVED lines=19> */
[CCC-:B------:R-:W-:Y:S01]  /*0dc0*/  FFMA.RZ R10, R19.reuse, R15.reuse, R14.reuse ;  /* 0x0000000f130a7223 */ /* 0x1c0fe2000000c00e */
[C---:B------:R-:W-:Y:S01]  /*0dd0*/  IADD3 R13, PT, PT, R16.reuse, 0x20, RZ ;  /* 0x00000020100d7810 */ /* 0x040fe20007ffe0ff */
[CCC-:B------:R-:W-:Y:S01]  /*0de0*/  FFMA.RM R11, R19.reuse, R15.reuse, R14.reuse ;  /* 0x0000000f130b7223 */ /* 0x1c0fe2000000400e */
[----:B------:R-:W-:Y:S02]  /*0df0*/  ISETP.NE.AND P2, PT, R16, RZ, PT ;  /* 0x000000ff1000720c */ /* 0x000fe40003f45270 */
[----:B------:R-:W-:Y:S01]  /*0e00*/  LOP3.LUT R12, R10, 0x7fffff, RZ, 0xc0, !PT ;  /* 0x007fffff0a0c7812 */ /* 0x000fe200078ec0ff */
[----:B------:R-:W-:Y:S01]  /*0e10*/  FFMA.RP R10, R19, R15, R14 ;  /* 0x0000000f130a7223 */ /* 0x000fe2000000800e */
[----:B------:R-:W-:Y:S02]  /*0e20*/  ISETP.NE.AND P1, PT, R16, RZ, PT ;  /* 0x000000ff1000720c */ /* 0x000fe40003f25270 */
[----:B------:R-:W-:Y:S02]  /*0e30*/  LOP3.LUT R12, R12, 0x800000, RZ, 0xfc, !PT ;  /* 0x008000000c0c7812 */ /* 0x000fe400078efcff */
[----:B------:R-:W-:-:S02]  /*0e40*/  IADD3 R14, PT, PT, -R16, RZ, RZ ;  /* 0x000000ff100e7210 */ /* 0x000fc40007ffe1ff */
[----:B------:R-:W-:Y:S02]  /*0e50*/  SHF.L.U32 R13, R12, R13, RZ ;  /* 0x0000000d0c0d7219 */ /* 0x000fe400000006ff */
[----:B------:R-:W-:Y:S02]  /*0e60*/  FSETP.NEU.FTZ.AND P0, PT, R10, R11, PT ;  /* 0x0000000b0a00720b */ /* 0x000fe40003f1d000 */
        /* <DEDUP_REMOVED lines=11> */
.L_x_34:
[----:B------:R-:W-:-:S04]  /*0f20*/  LOP3.LUT R0, R0, 0x80000000, RZ, 0xc0, !PT ;  /* 0x8000000000007812 */ /* 0x000fc800078ec0ff */
[----:B------:R-:W-:Y:S01]  /*0f30*/  LOP3.LUT R0, R0, 0x7f800000, RZ, 0xfc, !PT ;  /* 0x7f80000000007812 */ /* 0x000fe200078efcff */
[----:B------:R-:W-:Y:S06]  /*0f40*/  BRA `(.L_x_35) ;  /* 0x0000000000047947 */ /* 0x000fec0003800000 */
.L_x_33:
[----:B------:R-:W-:-:S07]  /*0f50*/  LEA R0, R13, R0, 0x17 ;  /* 0x000000000d007211 */ /* 0x000fce00078eb8ff */
.L_x_35:
[----:B------:R-:W-:Y:S05]  /*0f60*/  BSYNC.RECONVERGENT B2 ;  /* 0x0000000000027941 */ /* 0x000fea0003800200 */
.L_x_32:
[----:B------:R-:W-:Y:S05]  /*0f70*/  BRA `(.L_x_36) ;  /* 0x0000000000207947 */ /* 0x000fea0003800000 */
.L_x_31:
[----:B------:R-:W-:-:S04]  /*0f80*/  LOP3.LUT R0, R13, 0x80000000, R0, 0x48, !PT ;  /* 0x800000000d007812 */ /* 0x000fc800078e4800 */
[----:B------:R-:W-:Y:S01]  /*0f90*/  LOP3.LUT R0, R0, 0x7f800000, RZ, 0xfc, !PT ;  /* 0x7f80000000007812 */ /* 0x000fe200078efcff */
[----:B------:R-:W-:Y:S06]  /*0fa0*/  BRA `(.L_x_36) ;  /* 0x0000000000147947 */ /* 0x000fec0003800000 */
.L_x_30:
[----:B------:R-:W-:Y:S01]  /*0fb0*/  LOP3.LUT R0, R13, 0x80000000, R0, 0x48, !PT ;  /* 0x800000000d007812 */ /* 0x000fe200078e4800 */
[----:B------:R-:W-:Y:S06]  /*0fc0*/  BRA `(.L_x_36) ;  /* 0x00000000000c7947 */ /* 0x000fec0003800000 */
.L_x_29:
[----:B------:R-:W0:Y:S01]  /*0fd0*/  MUFU.RSQ R0, -QNAN ;  /* 0xffc0000000007908 */ /* 0x000e220000001400 */
[----:B------:R-:W-:Y:S05]  /*0fe0*/  BRA `(.L_x_36) ;  /* 0x0000000000047947 */ /* 0x000fea0003800000 */
.L_x_28:
[----:B------:R-:W-:-:S07]  /*0ff0*/  FADD.FTZ R0, R0, R7 ;  /* 0x0000000700007221 */ /* 0x000fce0000010000 */
.L_x_36:
[----:B------:R-:W-:Y:S05]  /*1000*/  BSYNC.RECONVERGENT B1 ;  /* 0x0000000000017941 */ /* 0x000fea0003800200 */
.L_x_26:
[----:B------:R-:W-:Y:S01]  /*1010*/  HFMA2 R11, -RZ, RZ, 0, 0 ;  /* 0x00000000ff0b7431 */ /* 0x000fe200000001ff */
[----:B------:R-:W-:-:S04]  /*1020*/  MOV R10, R6 ;  /* 0x00000006000a7202 */ /* 0x000fc80000000f00 */
[----:B0-----:R-:W-:Y:S05]  /*1030*/  RET.REL.NODEC R10 `(_Z13softmaxKernelPfS_) ;  /* 0xffffffec0af07950 */ /* 0x001fea0003c3ffff */
.L_x_37:
        /* <DEDUP_REMOVED lines=12> */
.L_x_39:


//--------------------- .nv.shared.reserved.0     --------------------------
	.section	.nv.shared.reserved.0,"aw",@nobits
	.weak		__nv_reservedSMEM_offset_0_alias
	.size		__nv_reservedSMEM_offset_0_alias, 0, 64
	.other		__nv_reservedSMEM_offset_0_alias,@"STO_CUDA_RESERVED_SHARED STV_DEFAULT"
__nv_reservedSMEM_offset_0_alias:
	.zero		0
	.zero		64


//--------------------- .nv.constant0._Z19computeOutputKernelPfS_S_ --------------------------
	.section	.nv.constant0._Z19computeOutputKernelPfS_S_,"a",@progbits
	.sectionflags	@""
	.align	4
.nv.constant0._Z19computeOutputKernelPfS_S_:
	.zero		920


//--------------------- .nv.constant0._Z18computeScoreKernelPfS_S_ --------------------------
	.section	.nv.constant0._Z18computeScoreKernelPfS_S_,"a",@progbits
	.sectionflags	@""
	.align	4
.nv.constant0._Z18computeScoreKernelPfS_S_:
	.zero		920


//--------------------- .nv.constant0._Z13softmaxKernelPfS_ --------------------------
	.section	.nv.constant0._Z13softmaxKernelPfS_,"a",@progbits
	.sectionflags	@""
	.align	4
.nv.constant0._Z13softmaxKernelPfS_:
	.zero		912


//--------------------- SYMBOLS --------------------------

	.type		.nv.reservedSmem.offset0,@object
	.size		.nv.reservedSmem.offset0,0x4
